//
// Generated by NVIDIA NVVM Compiler
//
// Compiler Build ID: CL-36424714
// Cuda compilation tools, release 13.0, V13.0.88
// Based on NVVM 20.0.0
//

.version 9.0
.target sm_100
.address_size 64

	// .globl	_Z6psalgoiiiPfS_S_S_S_S_
.const .align 4 .b8 pm3_d[48];
.const .align 4 .b8 pm4_d[48];
.const .align 4 .b8 pm5_d[48];
.const .align 4 .b8 pm6_d[48];
.const .align 4 .b8 pm7_d[48];
.const .align 4 .b8 pi5_d[48];

.visible .entry _Z6psalgoiiiPfS_S_S_S_S_(
	.param .u32 _Z6psalgoiiiPfS_S_S_S_S__param_0,
	.param .u32 _Z6psalgoiiiPfS_S_S_S_S__param_1,
	.param .u32 _Z6psalgoiiiPfS_S_S_S_S__param_2,
	.param .u64 .ptr .align 1 _Z6psalgoiiiPfS_S_S_S_S__param_3,
	.param .u64 .ptr .align 1 _Z6psalgoiiiPfS_S_S_S_S__param_4,
	.param .u64 .ptr .align 1 _Z6psalgoiiiPfS_S_S_S_S__param_5,
	.param .u64 .ptr .align 1 _Z6psalgoiiiPfS_S_S_S_S__param_6,
	.param .u64 .ptr .align 1 _Z6psalgoiiiPfS_S_S_S_S__param_7,
	.param .u64 .ptr .align 1 _Z6psalgoiiiPfS_S_S_S_S__param_8
)
{
	.reg .pred 	%p<35>;
	.reg .b32 	%r<81>;
	.reg .b32 	%f<373>;
	.reg .b64 	%rd<31>;

	mov.u32 	%r26, %ctaid.x;
	mov.u32 	%r27, %ntid.x;
	mov.u32 	%r28, %tid.x;
	mad.lo.s32 	%r29, %r26, %r27, %r28;
	mov.u32 	%r30, %ctaid.y;
	mov.u32 	%r31, %ntid.y;
	mov.u32 	%r32, %tid.y;
	mad.lo.s32 	%r33, %r30, %r31, %r32;
	setp.gt.u32 	%p1, %r29, 3071;
	setp.gt.u32 	%p2, %r33, 2047;
	or.pred  	%p3, %p1, %p2;
	@%p3 bra 	$L__BB0_37;
	ld.param.u32 	%r73, [_Z6psalgoiiiPfS_S_S_S_S__param_2];
	ld.param.u32 	%r70, [_Z6psalgoiiiPfS_S_S_S_S__param_0];
	cvt.rn.f32.s32 	%f370, %r70;
	setp.lt.s32 	%p4, %r73, 0;
	@%p4 bra 	$L__BB0_36;
	ld.param.u32 	%r74, [_Z6psalgoiiiPfS_S_S_S_S__param_2];
	ld.param.u32 	%r72, [_Z6psalgoiiiPfS_S_S_S_S__param_1];
	ld.param.u32 	%r71, [_Z6psalgoiiiPfS_S_S_S_S__param_0];
	cvt.rn.f32.s32 	%f370, %r71;
	ld.const.f32 	%f3, [pi5_d+8];
	ld.const.f32 	%f4, [pi5_d+12];
	ld.const.f32 	%f5, [pi5_d+16];
	ld.const.f32 	%f6, [pi5_d+24];
	ld.const.f32 	%f7, [pi5_d+28];
	ld.const.f32 	%f8, [pi5_d+32];
	ld.const.f32 	%f9, [pi5_d+36];
	ld.const.f32 	%f10, [pi5_d+40];
	ld.const.f32 	%f11, [pi5_d+44];
	ld.const.f32 	%f12, [pm3_d+4];
	ld.const.f32 	%f13, [pm3_d+8];
	ld.const.f32 	%f14, [pm3_d+28];
	ld.const.f32 	%f15, [pm3_d+32];
	ld.const.f32 	%f16, [pm3_d+36];
	ld.const.f32 	%f17, [pm3_d+40];
	ld.const.f32 	%f18, [pm3_d+44];
	ld.const.f32 	%f19, [pm4_d+4];
	ld.const.f32 	%f20, [pm4_d+8];
	ld.const.f32 	%f21, [pm4_d+12];
	ld.const.f32 	%f22, [pm4_d+16];
	ld.const.f32 	%f23, [pm4_d+20];
	ld.const.f32 	%f24, [pm4_d+28];
	ld.const.f32 	%f25, [pm4_d+32];
	ld.const.f32 	%f26, [pm4_d+36];
	ld.const.f32 	%f27, [pm4_d+40];
	ld.const.f32 	%f28, [pm4_d+44];
	ld.const.f32 	%f29, [pm5_d+4];
	ld.const.f32 	%f30, [pm5_d+8];
	ld.const.f32 	%f31, [pm5_d+12];
	ld.const.f32 	%f32, [pm5_d+16];
	ld.const.f32 	%f33, [pm5_d+20];
	ld.const.f32 	%f34, [pm5_d+24];
	ld.const.f32 	%f35, [pm6_d+8];
	ld.const.f32 	%f36, [pm6_d+12];
	ld.const.f32 	%f37, [pm6_d+24];
	ld.const.f32 	%f38, [pm6_d+28];
	ld.const.f32 	%f39, [pm7_d+4];
	ld.const.f32 	%f40, [pm7_d+8];
	ld.const.f32 	%f41, [pm7_d+12];
	ld.const.f32 	%f42, [pm7_d+16];
	ld.const.f32 	%f43, [pm7_d+24];
	ld.const.f32 	%f44, [pm7_d+28];
	ld.const.f32 	%f45, [pm7_d+32];
	ld.const.f32 	%f46, [pm7_d+36];
	ld.const.f32 	%f47, [pm7_d+40];
	neg.s32 	%r75, %r74;
	cvt.rn.f32.s32 	%f136, %r74;
	sub.s32 	%r35, %r71, %r72;
	cvt.rn.f32.s32 	%f137, %r35;
	div.rn.f32 	%f48, %f137, %f136;
	mov.f32 	%f371, 0fBF800000;
	mov.u32 	%r37, %ntid.x;
	mov.u32 	%r38, %tid.x;
	mad.lo.s32 	%r39, %r26, %r37, %r38;
	mov.u32 	%r40, %ctaid.y;
	mov.u32 	%r41, %ntid.y;
	ld.const.f32 	%f143, [pi5_d];
	ld.const.f32 	%f145, [pi5_d+4];
	ld.const.f32 	%f149, [pi5_d+20];
	ld.const.f32 	%f155, [pm3_d];
	ld.const.f32 	%f159, [pm3_d+12];
	ld.const.f32 	%f161, [pm3_d+16];
	ld.const.f32 	%f163, [pm3_d+20];
	ld.const.f32 	%f165, [pm3_d+24];
	ld.const.f32 	%f182, [pm4_d];
	ld.const.f32 	%f189, [pm4_d+24];
	ld.const.f32 	%f206, [pm5_d];
	ld.const.f32 	%f214, [pm5_d+28];
	ld.const.f32 	%f216, [pm5_d+32];
	ld.const.f32 	%f218, [pm5_d+36];
	ld.const.f32 	%f220, [pm5_d+40];
	ld.const.f32 	%f222, [pm5_d+44];
	ld.const.f32 	%f234, [pm6_d];
	ld.const.f32 	%f236, [pm6_d+4];
	ld.const.f32 	%f240, [pm6_d+16];
	ld.const.f32 	%f242, [pm6_d+20];
	ld.const.f32 	%f246, [pm6_d+32];
	ld.const.f32 	%f248, [pm6_d+36];
	ld.const.f32 	%f250, [pm6_d+40];
	ld.const.f32 	%f252, [pm6_d+44];
	ld.const.f32 	%f264, [pm7_d];
	ld.const.f32 	%f270, [pm7_d+20];
	ld.const.f32 	%f277, [pm7_d+44];
	mov.f32 	%f334, %f370;
$L__BB0_3:
	cvt.rn.f32.u32 	%f139, %r39;
	mul.f32 	%f140, %f334, %f139;
	mov.u32 	%r42, %tid.y;
	mad.lo.s32 	%r43, %r40, %r41, %r42;
	cvt.rn.f32.u32 	%f141, %r43;
	mul.f32 	%f142, %f334, %f141;
	fma.rn.f32 	%f144, %f143, %f140, 0f00000000;
	fma.rn.f32 	%f146, %f145, %f142, %f144;
	fma.rn.f32 	%f147, %f3, %f334, %f146;
	add.f32 	%f52, %f147, %f4;
	fma.rn.f32 	%f148, %f5, %f140, 0f00000000;
	fma.rn.f32 	%f150, %f149, %f142, %f148;
	fma.rn.f32 	%f151, %f6, %f334, %f150;
	add.f32 	%f53, %f151, %f7;
	fma.rn.f32 	%f152, %f8, %f140, 0f00000000;
	fma.rn.f32 	%f153, %f9, %f142, %f152;
	fma.rn.f32 	%f154, %f10, %f334, %f153;
	add.f32 	%f54, %f154, %f11;
	fma.rn.f32 	%f156, %f155, %f52, 0f00000000;
	fma.rn.f32 	%f157, %f12, %f53, %f156;
	fma.rn.f32 	%f158, %f13, %f54, %f157;
	add.f32 	%f160, %f158, %f159;
	fma.rn.f32 	%f162, %f161, %f52, 0f00000000;
	fma.rn.f32 	%f164, %f163, %f53, %f162;
	fma.rn.f32 	%f166, %f165, %f54, %f164;
	add.f32 	%f167, %f166, %f14;
	fma.rn.f32 	%f168, %f15, %f52, 0f00000000;
	fma.rn.f32 	%f169, %f16, %f53, %f168;
	fma.rn.f32 	%f170, %f17, %f54, %f169;
	add.f32 	%f171, %f170, %f18;
	div.rn.f32 	%f172, %f160, %f171;
	div.rn.f32 	%f173, %f167, %f171;
	mov.f32 	%f174, 0f3F000000;
	copysign.f32 	%f175, %f172, %f174;
	add.rz.f32 	%f176, %f172, %f175;
	cvt.rzi.f32.f32 	%f177, %f176;
	cvt.rzi.s32.f32 	%r3, %f177;
	copysign.f32 	%f178, %f173, %f174;
	add.rz.f32 	%f179, %f173, %f178;
	cvt.rzi.f32.f32 	%f180, %f179;
	cvt.rzi.s32.f32 	%r44, %f180;
	setp.gt.u32 	%p5, %r3, 3071;
	setp.gt.u32 	%p6, %r44, 2047;
	or.pred  	%p7, %p5, %p6;
	mov.f32 	%f335, 0fBF800000;
	mov.f32 	%f336, %f335;
	mov.f32 	%f337, %f335;
	@%p7 bra 	$L__BB0_5;
	ld.param.u64 	%rd25, [_Z6psalgoiiiPfS_S_S_S_S__param_3];
	mad.lo.s32 	%r45, %r44, 3072, %r3;
	mul.lo.s32 	%r46, %r45, 3;
	cvta.to.global.u64 	%rd7, %rd25;
	mul.wide.u32 	%rd8, %r46, 4;
	add.s64 	%rd9, %rd7, %rd8;
	ld.global.f32 	%f337, [%rd9];
	ld.global.f32 	%f336, [%rd9+4];
	ld.global.f32 	%f335, [%rd9+8];
$L__BB0_5:
	fma.rn.f32 	%f183, %f182, %f52, 0f00000000;
	fma.rn.f32 	%f184, %f19, %f53, %f183;
	fma.rn.f32 	%f185, %f20, %f54, %f184;
	add.f32 	%f186, %f185, %f21;
	fma.rn.f32 	%f187, %f22, %f52, 0f00000000;
	fma.rn.f32 	%f188, %f23, %f53, %f187;
	fma.rn.f32 	%f190, %f189, %f54, %f188;
	add.f32 	%f191, %f190, %f24;
	fma.rn.f32 	%f192, %f25, %f52, 0f00000000;
	fma.rn.f32 	%f193, %f26, %f53, %f192;
	fma.rn.f32 	%f194, %f27, %f54, %f193;
	add.f32 	%f195, %f194, %f28;
	div.rn.f32 	%f196, %f186, %f195;
	div.rn.f32 	%f197, %f191, %f195;
	mov.f32 	%f198, 0f3F000000;
	copysign.f32 	%f199, %f196, %f198;
	add.rz.f32 	%f200, %f196, %f199;
	cvt.rzi.f32.f32 	%f201, %f200;
	cvt.rzi.s32.f32 	%r5, %f201;
	copysign.f32 	%f202, %f197, %f198;
	add.rz.f32 	%f203, %f197, %f202;
	cvt.rzi.f32.f32 	%f204, %f203;
	cvt.rzi.s32.f32 	%r47, %f204;
	setp.gt.u32 	%p8, %r5, 3071;
	setp.gt.u32 	%p9, %r47, 2047;
	or.pred  	%p10, %p8, %p9;
	mov.f32 	%f338, 0fBF800000;
	mov.f32 	%f339, %f338;
	mov.f32 	%f340, %f338;
	@%p10 bra 	$L__BB0_7;
	ld.param.u64 	%rd26, [_Z6psalgoiiiPfS_S_S_S_S__param_4];
	mad.lo.s32 	%r48, %r47, 3072, %r5;
	mul.lo.s32 	%r49, %r48, 3;
	cvta.to.global.u64 	%rd10, %rd26;
	mul.wide.u32 	%rd11, %r49, 4;
	add.s64 	%rd12, %rd10, %rd11;
	ld.global.f32 	%f340, [%rd12];
	ld.global.f32 	%f339, [%rd12+4];
	ld.global.f32 	%f338, [%rd12+8];
$L__BB0_7:
	fma.rn.f32 	%f207, %f206, %f52, 0f00000000;
	fma.rn.f32 	%f208, %f29, %f53, %f207;
	fma.rn.f32 	%f209, %f30, %f54, %f208;
	add.f32 	%f210, %f209, %f31;
	fma.rn.f32 	%f211, %f32, %f52, 0f00000000;
	fma.rn.f32 	%f212, %f33, %f53, %f211;
	fma.rn.f32 	%f213, %f34, %f54, %f212;
	add.f32 	%f215, %f213, %f214;
	fma.rn.f32 	%f217, %f216, %f52, 0f00000000;
	fma.rn.f32 	%f219, %f218, %f53, %f217;
	fma.rn.f32 	%f221, %f220, %f54, %f219;
	add.f32 	%f223, %f221, %f222;
	div.rn.f32 	%f224, %f210, %f223;
	div.rn.f32 	%f225, %f215, %f223;
	mov.f32 	%f226, 0f3F000000;
	copysign.f32 	%f227, %f224, %f226;
	add.rz.f32 	%f228, %f224, %f227;
	cvt.rzi.f32.f32 	%f229, %f228;
	cvt.rzi.s32.f32 	%r7, %f229;
	copysign.f32 	%f230, %f225, %f226;
	add.rz.f32 	%f231, %f225, %f230;
	cvt.rzi.f32.f32 	%f232, %f231;
	cvt.rzi.s32.f32 	%r50, %f232;
	setp.gt.u32 	%p11, %r7, 3071;
	setp.gt.u32 	%p12, %r50, 2047;
	or.pred  	%p13, %p11, %p12;
	mov.f32 	%f341, 0fBF800000;
	mov.f32 	%f342, %f341;
	mov.f32 	%f343, %f341;
	@%p13 bra 	$L__BB0_9;
	ld.param.u64 	%rd27, [_Z6psalgoiiiPfS_S_S_S_S__param_5];
	mad.lo.s32 	%r51, %r50, 3072, %r7;
	mul.lo.s32 	%r52, %r51, 3;
	cvta.to.global.u64 	%rd13, %rd27;
	mul.wide.u32 	%rd14, %r52, 4;
	add.s64 	%rd15, %rd13, %rd14;
	ld.global.f32 	%f343, [%rd15];
	ld.global.f32 	%f342, [%rd15+4];
	ld.global.f32 	%f341, [%rd15+8];
$L__BB0_9:
	fma.rn.f32 	%f235, %f234, %f52, 0f00000000;
	fma.rn.f32 	%f237, %f236, %f53, %f235;
	fma.rn.f32 	%f238, %f35, %f54, %f237;
	add.f32 	%f239, %f238, %f36;
	fma.rn.f32 	%f241, %f240, %f52, 0f00000000;
	fma.rn.f32 	%f243, %f242, %f53, %f241;
	fma.rn.f32 	%f244, %f37, %f54, %f243;
	add.f32 	%f245, %f244, %f38;
	fma.rn.f32 	%f247, %f246, %f52, 0f00000000;
	fma.rn.f32 	%f249, %f248, %f53, %f247;
	fma.rn.f32 	%f251, %f250, %f54, %f249;
	add.f32 	%f253, %f251, %f252;
	div.rn.f32 	%f254, %f239, %f253;
	div.rn.f32 	%f255, %f245, %f253;
	mov.f32 	%f256, 0f3F000000;
	copysign.f32 	%f257, %f254, %f256;
	add.rz.f32 	%f258, %f254, %f257;
	cvt.rzi.f32.f32 	%f259, %f258;
	cvt.rzi.s32.f32 	%r9, %f259;
	copysign.f32 	%f260, %f255, %f256;
	add.rz.f32 	%f261, %f255, %f260;
	cvt.rzi.f32.f32 	%f262, %f261;
	cvt.rzi.s32.f32 	%r53, %f262;
	setp.gt.u32 	%p14, %r9, 3071;
	setp.gt.u32 	%p15, %r53, 2047;
	or.pred  	%p16, %p14, %p15;
	mov.f32 	%f344, 0fBF800000;
	mov.f32 	%f345, %f344;
	mov.f32 	%f346, %f344;
	@%p16 bra 	$L__BB0_11;
	ld.param.u64 	%rd28, [_Z6psalgoiiiPfS_S_S_S_S__param_6];
	mad.lo.s32 	%r54, %r53, 3072, %r9;
	mul.lo.s32 	%r55, %r54, 3;
	cvta.to.global.u64 	%rd16, %rd28;
	mul.wide.u32 	%rd17, %r55, 4;
	add.s64 	%rd18, %rd16, %rd17;
	ld.global.f32 	%f346, [%rd18];
	ld.global.f32 	%f345, [%rd18+4];
	ld.global.f32 	%f344, [%rd18+8];
$L__BB0_11:
	fma.rn.f32 	%f265, %f264, %f52, 0f00000000;
	fma.rn.f32 	%f266, %f39, %f53, %f265;
	fma.rn.f32 	%f267, %f40, %f54, %f266;
	add.f32 	%f268, %f267, %f41;
	fma.rn.f32 	%f269, %f42, %f52, 0f00000000;
	fma.rn.f32 	%f271, %f270, %f53, %f269;
	fma.rn.f32 	%f272, %f43, %f54, %f271;
	add.f32 	%f273, %f272, %f44;
	fma.rn.f32 	%f274, %f45, %f52, 0f00000000;
	fma.rn.f32 	%f275, %f46, %f53, %f274;
	fma.rn.f32 	%f276, %f47, %f54, %f275;
	add.f32 	%f278, %f276, %f277;
	div.rn.f32 	%f279, %f268, %f278;
	div.rn.f32 	%f280, %f273, %f278;
	mov.f32 	%f281, 0f3F000000;
	copysign.f32 	%f282, %f279, %f281;
	add.rz.f32 	%f283, %f279, %f282;
	cvt.rzi.f32.f32 	%f284, %f283;
	cvt.rzi.s32.f32 	%r11, %f284;
	copysign.f32 	%f285, %f280, %f281;
	add.rz.f32 	%f286, %f280, %f285;
	cvt.rzi.f32.f32 	%f287, %f286;
	cvt.rzi.s32.f32 	%r56, %f287;
	setp.gt.u32 	%p17, %r11, 3071;
	setp.gt.u32 	%p18, %r56, 2047;
	or.pred  	%p19, %p17, %p18;
	mov.f32 	%f347, 0fBF800000;
	mov.f32 	%f348, %f347;
	mov.f32 	%f349, %f347;
	@%p19 bra 	$L__BB0_13;
	ld.param.u64 	%rd29, [_Z6psalgoiiiPfS_S_S_S_S__param_7];
	mad.lo.s32 	%r57, %r56, 3072, %r11;
	mul.lo.s32 	%r58, %r57, 3;
	cvta.to.global.u64 	%rd19, %rd29;
	mul.wide.u32 	%rd20, %r58, 4;
	add.s64 	%rd21, %rd19, %rd20;
	ld.global.f32 	%f349, [%rd21];
	ld.global.f32 	%f348, [%rd21+4];
	ld.global.f32 	%f347, [%rd21+8];
$L__BB0_13:
	setp.lt.f32 	%p20, %f337, 0f00000000;
	mov.b32 	%r77, 0;
	mov.f32 	%f353, 0f00000000;
	mov.f32 	%f354, %f353;
	mov.f32 	%f355, %f353;
	@%p20 bra 	$L__BB0_15;
	add.f32 	%f353, %f337, 0f00000000;
	add.f32 	%f354, %f336, 0f00000000;
	add.f32 	%f355, %f335, 0f00000000;
	mov.b32 	%r77, 1;
$L__BB0_15:
	setp.lt.f32 	%p21, %f340, 0f00000000;
	@%p21 bra 	$L__BB0_17;
	add.f32 	%f353, %f353, %f340;
	add.f32 	%f354, %f354, %f339;
	add.f32 	%f355, %f355, %f338;
	add.s32 	%r77, %r77, 1;
$L__BB0_17:
	setp.lt.f32 	%p22, %f343, 0f00000000;
	@%p22 bra 	$L__BB0_19;
	add.f32 	%f353, %f353, %f343;
	add.f32 	%f354, %f354, %f342;
	add.f32 	%f355, %f355, %f341;
	add.s32 	%r77, %r77, 1;
$L__BB0_19:
	setp.lt.f32 	%p23, %f346, 0f00000000;
	@%p23 bra 	$L__BB0_21;
	add.f32 	%f353, %f353, %f346;
	add.f32 	%f354, %f354, %f345;
	add.f32 	%f355, %f355, %f344;
	add.s32 	%r77, %r77, 1;
$L__BB0_21:
	setp.lt.f32 	%p24, %f349, 0f00000000;
	@%p24 bra 	$L__BB0_23;
	add.f32 	%f353, %f353, %f349;
	add.f32 	%f354, %f354, %f348;
	add.f32 	%f355, %f355, %f347;
	add.s32 	%r77, %r77, 1;
$L__BB0_23:
	setp.lt.u32 	%p25, %r77, 3;
	@%p25 bra 	$L__BB0_35;
	cvt.rn.f32.u32 	%f115, %r77;
	div.rn.f32 	%f116, %f353, %f115;
	div.rn.f32 	%f117, %f354, %f115;
	div.rn.f32 	%f118, %f355, %f115;
	mov.f32 	%f366, 0f00000000;
	@%p20 bra 	$L__BB0_26;
	sub.f32 	%f290, %f337, %f116;
	abs.f32 	%f291, %f290;
	add.f32 	%f292, %f291, 0f00000000;
	sub.f32 	%f293, %f336, %f117;
	abs.f32 	%f294, %f293;
	add.f32 	%f295, %f292, %f294;
	sub.f32 	%f296, %f335, %f118;
	abs.f32 	%f297, %f296;
	add.f32 	%f366, %f295, %f297;
$L__BB0_26:
	@%p21 bra 	$L__BB0_28;
	sub.f32 	%f298, %f340, %f116;
	abs.f32 	%f299, %f298;
	add.f32 	%f300, %f366, %f299;
	sub.f32 	%f301, %f339, %f117;
	abs.f32 	%f302, %f301;
	add.f32 	%f303, %f300, %f302;
	sub.f32 	%f304, %f338, %f118;
	abs.f32 	%f305, %f304;
	add.f32 	%f366, %f303, %f305;
$L__BB0_28:
	@%p22 bra 	$L__BB0_30;
	sub.f32 	%f306, %f343, %f116;
	abs.f32 	%f307, %f306;
	add.f32 	%f308, %f366, %f307;
	sub.f32 	%f309, %f342, %f117;
	abs.f32 	%f310, %f309;
	add.f32 	%f311, %f308, %f310;
	sub.f32 	%f312, %f341, %f118;
	abs.f32 	%f313, %f312;
	add.f32 	%f366, %f311, %f313;
$L__BB0_30:
	@%p23 bra 	$L__BB0_32;
	sub.f32 	%f314, %f346, %f116;
	abs.f32 	%f315, %f314;
	add.f32 	%f316, %f366, %f315;
	sub.f32 	%f317, %f345, %f117;
	abs.f32 	%f318, %f317;
	add.f32 	%f319, %f316, %f318;
	sub.f32 	%f320, %f344, %f118;
	abs.f32 	%f321, %f320;
	add.f32 	%f366, %f319, %f321;
$L__BB0_32:
	@%p24 bra 	$L__BB0_34;
	sub.f32 	%f322, %f349, %f116;
	abs.f32 	%f323, %f322;
	add.f32 	%f324, %f366, %f323;
	sub.f32 	%f325, %f348, %f117;
	abs.f32 	%f326, %f325;
	add.f32 	%f327, %f324, %f326;
	sub.f32 	%f328, %f347, %f118;
	abs.f32 	%f329, %f328;
	add.f32 	%f366, %f327, %f329;
$L__BB0_34:
	div.rn.f32 	%f330, %f366, %f115;
	setp.lt.f32 	%p31, %f371, 0f00000000;
	setp.lt.f32 	%p32, %f330, %f371;
	or.pred  	%p33, %p31, %p32;
	selp.f32 	%f370, %f334, %f370, %p33;
	selp.f32 	%f371, %f330, %f371, %p33;
$L__BB0_35:
	sub.f32 	%f334, %f334, %f48;
	add.s32 	%r75, %r75, 1;
	setp.ne.s32 	%p34, %r75, 1;
	@%p34 bra 	$L__BB0_3;
$L__BB0_36:
	ld.param.u64 	%rd30, [_Z6psalgoiiiPfS_S_S_S_S__param_8];
	mov.u32 	%r61, %ctaid.y;
	mov.u32 	%r62, %ntid.y;
	mov.u32 	%r63, %tid.y;
	mad.lo.s32 	%r64, %r61, %r62, %r63;
	mov.u32 	%r65, %ctaid.x;
	mov.u32 	%r66, %ntid.x;
	mov.u32 	%r67, %tid.x;
	mad.lo.s32 	%r68, %r65, %r66, %r67;
	mad.lo.s32 	%r69, %r64, 3072, %r68;
	cvta.to.global.u64 	%rd22, %rd30;
	mul.wide.u32 	%rd23, %r69, 4;
	add.s64 	%rd24, %rd22, %rd23;
	st.global.f32 	[%rd24], %f370;
$L__BB0_37:
	ret;

}


// ===== COMPILED SASS (sm_100) =====

	.target	sm_100

	.elftype	@"ET_EXEC"


//--------------------- .note.nv.tkinfo           --------------------------
	.section	.note.nv.tkinfo,"",@"SHT_NOTE"
	.sectionflags	@"SHF_NOTE_NV_TKINFO"
	.tkinfo
        /*0018*/ 	.word	0x00000002
        /*0030*/ 	.string	""
        /*0030*/ 	.string	"ptxas"
        /*0030*/ 	.string	"Cuda compilation tools, release 13.0, V13.0.88"
        /*0030*/ 	.string	"Build cuda_13.0.r13.0/compiler.36424714_0"
        /*0030*/ 	.string	"-arch sm_100 -m 64 "



//--------------------- .note.nv.cuinfo           --------------------------
	.section	.note.nv.cuinfo,"",@"SHT_NOTE"
	.sectionflags	@"SHF_NOTE_NV_CUINFO"
        /*0018*/ 	.short	0x0002
        /*001a*/ 	.short	0x0064
        /*001c*/ 	.short	0x0082
	.zero		2


//--------------------- .nv.info                  --------------------------
	.section	.nv.info,"",@"SHT_CUDA_INFO"
	.align	4


	//----- nvinfo : EIATTR_REGCOUNT
	.align		4
        /*0000*/ 	.byte	0x04, 0x2f
        /*0002*/ 	.short	(.L_7 - .L_6)
	.align		4
.L_6:
        /*0004*/ 	.word	index@(_Z6psalgoiiiPfS_S_S_S_S_)
        /*0008*/ 	.word	0x00000028


	//----- nvinfo : EIATTR_FRAME_SIZE
	.align		4
.L_7:
        /*000c*/ 	.byte	0x04, 0x11
        /*000e*/ 	.short	(.L_9 - .L_8)
	.align		4
.L_8:
        /*0010*/ 	.word	index@($__internal_0_$__cuda_sm3x_div_rn_noftz_f32_slowpath)
        /*0014*/ 	.word	0x00000000


	//----- nvinfo : EIATTR_FRAME_SIZE
	.align		4
.L_9:
        /*0018*/ 	.byte	0x04, 0x11
        /*001a*/ 	.short	(.L_11 - .L_10)
	.align		4
.L_10:
        /*001c*/ 	.word	index@(_Z6psalgoiiiPfS_S_S_S_S_)
        /*0020*/ 	.word	0x00000000


	//----- nvinfo : EIATTR_MIN_STACK_SIZE
	.align		4
.L_11:
        /*0024*/ 	.byte	0x04, 0x12
        /*0026*/ 	.short	(.L_13 - .L_12)
	.align		4
.L_12:
        /*0028*/ 	.word	index@(_Z6psalgoiiiPfS_S_S_S_S_)
        /*002c*/ 	.word	0x00000000
.L_13:


//--------------------- .nv.compat                --------------------------
	.section	.nv.compat,"",@"SHT_CUDA_COMPAT_INFO"
	.align	4
        /*0000*/ 	.byte	0x02, 0x09, 0x00, 0x00, 0x02, 0x02, 0x01, 0x00, 0x02, 0x05, 0x05, 0x00, 0x03, 0x07, 0x01, 0x01
        /*0010*/ 	.byte	0x02, 0x03, 0x00, 0x00, 0x02, 0x06, 0x01, 0x00, 0x04, 0x0b, 0x08, 0x00, 0x01, 0x00, 0x00, 0x00
        /*0020*/ 	.byte	0x00, 0x00, 0x00, 0x00


//--------------------- .nv.info._Z6psalgoiiiPfS_S_S_S_S_ --------------------------
	.section	.nv.info._Z6psalgoiiiPfS_S_S_S_S_,"",@"SHT_CUDA_INFO"
	.sectionflags	@""
	.align	4


	//----- nvinfo : EIATTR_CUDA_API_VERSION
	.align		4
        /*0000*/ 	.byte	0x04, 0x37
        /*0002*/ 	.short	(.L_15 - .L_14)
.L_14:
        /*0004*/ 	.word	0x00000082


	//----- nvinfo : EIATTR_KPARAM_INFO
	.align		4
.L_15:
        /*0008*/ 	.byte	0x04, 0x17
        /*000a*/ 	.short	(.L_17 - .L_16)
.L_16:
        /*000c*/ 	.word	0x00000000
        /*0010*/ 	.short	0x0008
        /*0012*/ 	.short	0x0038
        /*0014*/ 	.byte	0x00, 0xf5, 0x21, 0x00


	//----- nvinfo : EIATTR_KPARAM_INFO
	.align		4
.L_17:
        /*0018*/ 	.byte	0x04, 0x17
        /*001a*/ 	.short	(.L_19 - .L_18)
.L_18:
        /*001c*/ 	.word	0x00000000
        /*0020*/ 	.short	0x0007
        /*0022*/ 	.short	0x0030
        /*0024*/ 	.byte	0x00, 0xf5, 0x21, 0x00


	//----- nvinfo : EIATTR_KPARAM_INFO
	.align		4
.L_19:
        /*0028*/ 	.byte	0x04, 0x17
        /*002a*/ 	.short	(.L_21 - .L_20)
.L_20:
        /*002c*/ 	.word	0x00000000
        /*0030*/ 	.short	0x0006
        /*0032*/ 	.short	0x0028
        /*0034*/ 	.byte	0x00, 0xf5, 0x21, 0x00


	//----- nvinfo : EIATTR_KPARAM_INFO
	.align		4
.L_21:
        /*0038*/ 	.byte	0x04, 0x17
        /*003a*/ 	.short	(.L_23 - .L_22)
.L_22:
        /*003c*/ 	.word	0x00000000
        /*0040*/ 	.short	0x0005
        /*0042*/ 	.short	0x0020
        /*0044*/ 	.byte	0x00, 0xf5, 0x21, 0x00


	//----- nvinfo : EIATTR_KPARAM_INFO
	.align		4
.L_23:
        /*0048*/ 	.byte	0x04, 0x17
        /*004a*/ 	.short	(.L_25 - .L_24)
.L_24:
        /*004c*/ 	.word	0x00000000
        /*0050*/ 	.short	0x0004
        /*0052*/ 	.short	0x0018
        /*0054*/ 	.byte	0x00, 0xf5, 0x21, 0x00


	//----- nvinfo : EIATTR_KPARAM_INFO
	.align		4
.L_25:
        /*0058*/ 	.byte	0x04, 0x17
        /*005a*/ 	.short	(.L_27 - .L_26)
.L_26:
        /*005c*/ 	.word	0x00000000
        /*0060*/ 	.short	0x0003
        /*0062*/ 	.short	0x0010
        /*0064*/ 	.byte	0x00, 0xf5, 0x21, 0x00


	//----- nvinfo : EIATTR_KPARAM_INFO
	.align		4
.L_27:
        /*0068*/ 	.byte	0x04, 0x17
        /*006a*/ 	.short	(.L_29 - .L_28)
.L_28:
        /*006c*/ 	.word	0x00000000
        /*0070*/ 	.short	0x0002
        /*0072*/ 	.short	0x0008
        /*0074*/ 	.byte	0x00, 0xf0, 0x11, 0x00


	//----- nvinfo : EIATTR_KPARAM_INFO
	.align		4
.L_29:
        /*0078*/ 	.byte	0x04, 0x17
        /*007a*/ 	.short	(.L_31 - .L_30)
.L_30:
        /*007c*/ 	.word	0x00000000
        /*0080*/ 	.short	0x0001
        /*0082*/ 	.short	0x0004
        /*0084*/ 	.byte	0x00, 0xf0, 0x11, 0x00


	//----- nvinfo : EIATTR_KPARAM_INFO
	.align		4
.L_31:
        /*0088*/ 	.byte	0x04, 0x17
        /*008a*/ 	.short	(.L_33 - .L_32)
.L_32:
        /*008c*/ 	.word	0x00000000
        /*0090*/ 	.short	0x0000
        /*0092*/ 	.short	0x0000
        /*0094*/ 	.byte	0x00, 0xf0, 0x11, 0x00


	//----- nvinfo : EIATTR_SPARSE_MMA_MASK
	.align		4
.L_33:
        /*0098*/ 	.byte	0x03, 0x50
        /*009a*/ 	.short	0x0000


	//----- nvinfo : EIATTR_MAXREG_COUNT
	.align		4
        /*009c*/ 	.byte	0x03, 0x1b
        /*009e*/ 	.short	0x00ff


	//----- nvinfo : EIATTR_MERCURY_ISA_VERSION
	.align		4
        /*00a0*/ 	.byte	0x03, 0x5f
        /*00a2*/ 	.short	0x0101


	//----- nvinfo : EIATTR_VRC_CTA_INIT_COUNT
	.align		4
        /*00a4*/ 	.byte	0x02, 0x4a
	.zero		1
	.zero		1


	//----- nvinfo : EIATTR_EXIT_INSTR_OFFSETS
	.align		4
        /*00a8*/ 	.byte	0x04, 0x1c
        /*00aa*/ 	.short	(.L_35 - .L_34)


	//   ....[0]....
.L_34:
        /*00ac*/ 	.word	0x000000b0


	//   ....[1]....
        /*00b0*/ 	.word	0x00001fb0


	//----- nvinfo : EIATTR_CRS_STACK_SIZE
	.align		4
.L_35:
        /*00b4*/ 	.byte	0x04, 0x1e
        /*00b6*/ 	.short	(.L_37 - .L_36)
.L_36:
        /*00b8*/ 	.word	0x00000000


	//----- nvinfo : EIATTR_CBANK_PARAM_SIZE
	.align		4
.L_37:
        /*00bc*/ 	.byte	0x03, 0x19
        /*00be*/ 	.short	0x0040


	//----- nvinfo : EIATTR_PARAM_CBANK
	.align		4
        /*00c0*/ 	.byte	0x04, 0x0a
        /*00c2*/ 	.short	(.L_39 - .L_38)
	.align		4
.L_38:
        /*00c4*/ 	.word	index@(.nv.constant0._Z6psalgoiiiPfS_S_S_S_S_)
        /*00c8*/ 	.short	0x0380
        /*00ca*/ 	.short	0x0040


	//----- nvinfo : EIATTR_SW_WAR
	.align		4
.L_39:
        /*00cc*/ 	.byte	0x04, 0x36
        /*00ce*/ 	.short	(.L_41 - .L_40)
.L_40:
        /*00d0*/ 	.word	0x00000008
.L_41:


//--------------------- .nv.callgraph             --------------------------
	.section	.nv.callgraph,"",@"SHT_CUDA_CALLGRAPH"
	.align	4
	.sectionentsize	8
	.align		4
        /*0000*/ 	.word	0x00000000
	.align		4
        /*0004*/ 	.word	0xffffffff
	.align		4
        /*0008*/ 	.word	0x00000000
	.align		4
        /*000c*/ 	.word	0xfffffffe
	.align		4
        /*0010*/ 	.word	0x00000000
	.align		4
        /*0014*/ 	.word	0xfffffffd
	.align		4
        /*0018*/ 	.word	0x00000000
	.align		4
        /*001c*/ 	.word	0xfffffffc


//--------------------- .nv.constant3             --------------------------
	.section	.nv.constant3,"a",@progbits
	.align	4
.nv.constant3:
	.type		pm3_d,@object
	.size		pm3_d,(pm4_d - pm3_d)
pm3_d:
	.zero		48
	.type		pm4_d,@object
	.size		pm4_d,(pm5_d - pm4_d)
pm4_d:
	.zero		48
	.type		pm5_d,@object
	.size		pm5_d,(pm6_d - pm5_d)
pm5_d:
	.zero		48
	.type		pm6_d,@object
	.size		pm6_d,(pm7_d - pm6_d)
pm6_d:
	.zero		48
	.type		pm7_d,@object
	.size		pm7_d,(pi5_d - pm7_d)
pm7_d:
	.zero		48
	.type		pi5_d,@object
	.size		pi5_d,(.L_5 - pi5_d)
pi5_d:
	.zero		48
.L_5:


//--------------------- .text._Z6psalgoiiiPfS_S_S_S_S_ --------------------------
	.section	.text._Z6psalgoiiiPfS_S_S_S_S_,"ax",@progbits
	.align	128
        .global         _Z6psalgoiiiPfS_S_S_S_S_
        .type           _Z6psalgoiiiPfS_S_S_S_S_,@function
        .size           _Z6psalgoiiiPfS_S_S_S_S_,(.L_x_45 - _Z6psalgoiiiPfS_S_S_S_S_)
        .other          _Z6psalgoiiiPfS_S_S_S_S_,@"STO_CUDA_ENTRY STV_DEFAULT"
_Z6psalgoiiiPfS_S_S_S_S_:
.text._Z6psalgoiiiPfS_S_S_S_S_:
[----:B------:R-:W-:Y:S01]  /*0000*/  LDC R1, c[0x0][0x37c] ;  /* 0x0000df00ff017b82 */ /* 0x000fe20000000800 */
[----:B------:R-:W0:Y:S07]  /*0010*/  S2R R5, SR_TID.Y ;  /* 0x0000000000057919 */ /* 0x000e2e0000002200 */
[----:B------:R-:W1:Y:S01]  /*0020*/  LDC R0, c[0x0][0x360] ;  /* 0x0000d800ff007b82 */ /* 0x000e620000000800 */
[----:B------:R-:W1:Y:S07]  /*0030*/  S2R R3, SR_TID.X ;  /* 0x0000000000037919 */ /* 0x000e6e0000002100 */
[----:B------:R-:W0:Y:S08]  /*0040*/  S2UR UR5, SR_CTAID.Y ;  /* 0x00000000000579c3 */ /* 0x000e300000002600 */
[----:B------:R-:W0:Y:S08]  /*0050*/  LDC R2, c[0x0][0x364] ;  /* 0x0000d900ff027b82 */ /* 0x000e300000000800 */
[----:B------:R-:W1:Y:S01]  /*0060*/  S2UR UR4, SR_CTAID.X ;  /* 0x00000000000479c3 */ /* 0x000e620000002500 */
[----:B0-----:R-:W-:-:S05]  /*0070*/  IMAD R2, R2, UR5, R5 ;  /* 0x0000000502027c24 */ /* 0x001fca000f8e0205 */
[----:B------:R-:W-:Y:S01]  /*0080*/  ISETP.GT.U32.AND P0, PT, R2, 0x7ff, PT ;  /* 0x000007ff0200780c */ /* 0x000fe20003f04070 */
[----:B-1----:R-:W-:-:S05]  /*0090*/  IMAD R0, R0, UR4, R3 ;  /* 0x0000000400007c24 */ /* 0x002fca000f8e0203 */
[----:B------:R-:W-:-:S13]  /*00a0*/  ISETP.GT.U32.OR P0, PT, R0, 0xbff, P0 ;  /* 0x00000bff0000780c */ /* 0x000fda0000704470 */
[----:B------:R-:W-:Y:S05]  /*00b0*/  @P0 EXIT ;  /* 0x000000000000094d */ /* 0x000fea0003800000 */
[----:B------:R-:W0:Y:S01]  /*00c0*/  LDCU UR6, c[0x0][0x388] ;  /* 0x00007100ff0677ac */ /* 0x000e220008000800 */
[----:B------:R-:W1:Y:S01]  /*00d0*/  LDCU UR5, c[0x0][0x380] ;  /* 0x00007000ff0577ac */ /* 0x000e620008000800 */
[----:B------:R-:W2:Y:S01]  /*00e0*/  LDCU.64 UR76, c[0x0][0x358] ;  /* 0x00006b00ff4c77ac */ /* 0x000ea20008000a00 */
[----:B0-----:R-:W-:Y:S01]  /*00f0*/  UISETP.GE.AND UP0, UPT, UR6, URZ, UPT ;  /* 0x000000ff0600728c */ /* 0x001fe2000bf06270 */
[----:B-1----:R-:W-:-:S08]  /*0100*/  I2FP.F32.S32 R3, UR5 ;  /* 0x0000000500037c45 */ /* 0x002fd00008201400 */
[----:B--2---:R-:W-:Y:S05]  /*0110*/  BRA.U !UP0, `(.L_x_0) ;  /* 0x0000001d08747547 */ /* 0x004fea000b800000 */
[----:B------:R-:W0:Y:S01]  /*0120*/  LDCU UR7, c[0x0][0x384] ;  /* 0x00007080ff0777ac */ /* 0x000e220008000800 */
[----:B------:R-:W-:Y:S01]  /*0130*/  I2FP.F32.S32 R29, UR6 ;  /* 0x00000006001d7c45 */ /* 0x000fe20008201400 */
[----:B------:R-:W-:-:S03]  /*0140*/  UIADD3 UR6, UPT, UPT, -UR6, URZ, URZ ;  /* 0x000000ff06067290 */ /* 0x000fc6000fffe1ff */
[----:B------:R-:W1:Y:S01]  /*0150*/  MUFU.RCP R0, R29 ;  /* 0x0000001d00007308 */ /* 0x000e620000001000 */
[----:B0-----:R-:W-:Y:S01]  /*0160*/  UIADD3 UR5, UPT, UPT, UR5, -UR7, URZ ;  /* 0x8000000705057290 */ /* 0x001fe2000fffe0ff */
[----:B-1----:R-:W-:-:S05]  /*0170*/  FFMA R5, -R29, R0, 1 ;  /* 0x3f8000001d057423 */ /* 0x002fca0000000100 */
[----:B------:R-:W-:Y:S01]  /*0180*/  I2FP.F32.S32 R37, UR5 ;  /* 0x0000000500257c45 */ /* 0x000fe20008201400 */
[----:B------:R-:W-:-:S03]  /*0190*/  FFMA R0, R0, R5, R0 ;  /* 0x0000000500007223 */ /* 0x000fc60000000000 */
[----:B------:R-:W0:Y:S01]  /*01a0*/  FCHK P0, R37, R29 ;  /* 0x0000001d25007302 */ /* 0x000e220000000000 */
[----:B------:R-:W-:-:S04]  /*01b0*/  FFMA R5, R37, R0, RZ ;  /* 0x0000000025057223 */ /* 0x000fc800000000ff */
[----:B------:R-:W-:-:S04]  /*01c0*/  FFMA R2, -R29, R5, R37 ;  /* 0x000000051d027223 */ /* 0x000fc80000000125 */
[----:B------:R-:W-:Y:S01]  /*01d0*/  FFMA R5, R0, R2, R5 ;  /* 0x0000000200057223 */ /* 0x000fe20000000005 */
[----:B0-----:R-:W-:Y:S06]  /*01e0*/  @!P0 BRA `(.L_x_1) ;  /* 0x00000000000c8947 */ /* 0x001fec0003800000 */
[----:B------:R-:W-:-:S07]  /*01f0*/  MOV R4, 0x210 ;  /* 0x0000021000047802 */ /* 0x000fce0000000f00 */
[----:B------:R-:W-:Y:S05]  /*0200*/  CALL.REL.NOINC `($__internal_0_$__cuda_sm3x_div_rn_noftz_f32_slowpath) ;  /* 0x0000001c006c7944 */ /* 0x000fea0003c00000 */
[----:B------:R-:W-:-:S07]  /*0210*/  MOV R5, R0 ;  /* 0x0000000000057202 */ /* 0x000fce0000000f00 */
.L_x_1:
[----:B------:R-:W0:Y:S01]  /*0220*/  S2R R0, SR_TID.X ;  /* 0x0000000000007919 */ /* 0x000e220000002100 */
[----:B------:R-:W0:Y:S01]  /*0230*/  LDC R7, c[0x0][0x360] ;  /* 0x0000d800ff077b82 */ /* 0x000e220000000800 */
[----:B------:R-:W-:Y:S01]  /*0240*/  HFMA2 R8, -RZ, RZ, -1.875, 0 ;  /* 0xbf800000ff087431 */ /* 0x000fe200000001ff */
[----:B------:R-:W-:Y:S01]  /*0250*/  MOV R10, R3 ;  /* 0x00000003000a7202 */ /* 0x000fe20000000f00 */
[----:B------:R-:W1:Y:S01]  /*0260*/  LDCU.128 UR8, c[0x3][0xf0] ;  /* 0x00c01e00ff0877ac */ /* 0x000e620008000c00 */
[----:B------:R-:W2:Y:S04]  /*0270*/  LDCU.128 UR12, c[0x3][0x100] ;  /* 0x00c02000ff0c77ac */ /* 0x000ea80008000c00 */
[----:B------:R-:W3:Y:S01]  /*0280*/  S2UR UR5, SR_CTAID.Y ;  /* 0x00000000000579c3 */ /* 0x000ee20000002600 */
[----:B------:R-:W4:Y:S01]  /*0290*/  LDCU.128 UR16, c[0x3][0x110] ;  /* 0x00c02200ff1077ac */ /* 0x000f220008000c00 */
[----:B------:R-:W0:Y:S06]  /*02a0*/  LDCU.128 UR20, c[0x3][URZ] ;  /* 0x00c00000ff1477ac */ /* 0x000e2c0008000c00 */
[----:B------:R-:W1:Y:S01]  /*02b0*/  LDC R6, c[0x0][0x364] ;  /* 0x0000d900ff067b82 */ /* 0x000e620000000800 */
[----:B------:R-:W0:Y:S01]  /*02c0*/  LDCU.128 UR24, c[0x3][0x10] ;  /* 0x00c00200ff1877ac */ /* 0x000e220008000c00 */
[----:B------:R-:W0:Y:S01]  /*02d0*/  LDCU.128 UR28, c[0x3][0x20] ;  /* 0x00c00400ff1c77ac */ /* 0x000e220008000c00 */
[----:B------:R-:W0:Y:S02]  /*02e0*/  LDCU.128 UR32, c[0x3][0x30] ;  /* 0x00c00600ff2077ac */ /* 0x000e240008000c00 */
[----:B0-----:R-:W-:Y:S01]  /*02f0*/  IMAD R7, R7, UR4, R0 ;  /* 0x0000000407077c24 */ /* 0x001fe2000f8e0200 */
[----:B------:R-:W0:Y:S01]  /*0300*/  LDCU.128 UR36, c[0x3][0x40] ;  /* 0x00c00800ff2477ac */ /* 0x000e220008000c00 */
[----:B------:R-:W0:Y:S01]  /*0310*/  LDCU.128 UR40, c[0x3][0x50] ;  /* 0x00c00a00ff2877ac */ /* 0x000e220008000c00 */
[----:B------:R-:W0:Y:S01]  /*0320*/  LDCU.128 UR44, c[0x3][0x60] ;  /* 0x00c00c00ff2c77ac */ /* 0x000e220008000c00 */
[----:B------:R-:W0:Y:S01]  /*0330*/  LDCU.128 UR48, c[0x3][0x70] ;  /* 0x00c00e00ff3077ac */ /* 0x000e220008000c00 */
[----:B------:R-:W0:Y:S01]  /*0340*/  LDCU.128 UR52, c[0x3][0x80] ;  /* 0x00c01000ff3477ac */ /* 0x000e220008000c00 */
[----:B------:R-:W0:Y:S01]  /*0350*/  LDCU.128 UR56, c[0x3][0x90] ;  /* 0x00c01200ff3877ac */ /* 0x000e220008000c00 */
[----:B------:R-:W0:Y:S01]  /*0360*/  LDCU.128 UR60, c[0x3][0xa0] ;  /* 0x00c01400ff3c77ac */ /* 0x000e220008000c00 */
[----:B------:R-:W0:Y:S01]  /*0370*/  LDCU.128 UR64, c[0x3][0xb0] ;  /* 0x00c01600ff4077ac */ /* 0x000e220008000c00 */
[----:B--234-:R-:W0:Y:S02]  /*0380*/  LDCU.128 UR68, c[0x3][0xc0] ;  /* 0x00c01800ff4477ac */ /* 0x01ce240008000c00 */
.L_x_32:
[----:B------:R-:W1:Y:S01]  /*0390*/  S2R R11, SR_TID.Y ;  /* 0x00000000000b7919 */ /* 0x000e620000002200 */
[----:B------:R-:W-:Y:S01]  /*03a0*/  I2FP.F32.U32 R9, R7 ;  /* 0x0000000700097245 */ /* 0x000fe20000201000 */
[----:B------:R-:W-:Y:S01]  /*03b0*/  UIADD3 UR6, UPT, UPT, UR6, 0x1, URZ ;  /* 0x0000000106067890 */ /* 0x000fe2000fffe0ff */
[----:B------:R-:W-:Y:S03]  /*03c0*/  BSSY.RECONVERGENT B2, `(.L_x_2) ;  /* 0x000002a000027945 */ /* 0x000fe60003800200 */
[----:B------:R-:W-:Y:S01]  /*03d0*/  FMUL R0, R9, R10 ;  /* 0x0000000a09007220 */ /* 0x000fe20000400000 */
[----:B------:R-:W-:-:S03]  /*03e0*/  UISETP.NE.AND UP0, UPT, UR6, 0x1, UPT ;  /* 0x000000010600788c */ /* 0x000fc6000bf05270 */
[----:B------:R-:W-:Y:S01]  /*03f0*/  FFMA R4, R0, UR12, RZ ;  /* 0x0000000c00047c23 */ /* 0x000fe200080000ff */
[----:B-1----:R-:W-:-:S05]  /*0400*/  IMAD R2, R6, UR5, R11 ;  /* 0x0000000506027c24 */ /* 0x002fca000f8e020b */
[----:B------:R-:W-:Y:S01]  /*0410*/  I2FP.F32.U32 R9, R2 ;  /* 0x0000000200097245 */ /* 0x000fe20000201000 */
[C---:B------:R-:W-:Y:S01]  /*0420*/  FFMA R2, R0.reuse, UR8, RZ ;  /* 0x0000000800027c23 */ /* 0x040fe200080000ff */
[----:B------:R-:W-:-:S03]  /*0430*/  FFMA R0, R0, UR16, RZ ;  /* 0x0000001000007c23 */ /* 0x000fc600080000ff */
[----:B------:R-:W-:-:S04]  /*0440*/  FMUL R9, R9, R10 ;  /* 0x0000000a09097220 */ /* 0x000fc80000400000 */
[C---:B------:R-:W-:Y:S01]  /*0450*/  FFMA R11, R9.reuse, UR9, R2 ;  /* 0x00000009090b7c23 */ /* 0x040fe20008000002 */
[C---:B------:R-:W-:Y:S01]  /*0460*/  FFMA R13, R9.reuse, UR13, R4 ;  /* 0x0000000d090d7c23 */ /* 0x040fe20008000004 */
[----:B------:R-:W-:Y:S02]  /*0470*/  FFMA R9, R9, UR17, R0 ;  /* 0x0000001109097c23 */ /* 0x000fe40008000000 */
[C---:B------:R-:W-:Y:S01]  /*0480*/  FFMA R2, R10.reuse, UR10, R11 ;  /* 0x0000000a0a027c23 */ /* 0x040fe2000800000b */
[C---:B------:R-:W-:Y:S01]  /*0490*/  FFMA R13, R10.reuse, UR14, R13 ;  /* 0x0000000e0a0d7c23 */ /* 0x040fe2000800000d */
[----:B------:R-:W-:Y:S02]  /*04a0*/  FFMA R9, R10, UR18, R9 ;  /* 0x000000120a097c23 */ /* 0x000fe40008000009 */
[----:B------:R-:W-:Y:S01]  /*04b0*/  FADD R2, R2, UR11 ;  /* 0x0000000b02027e21 */ /* 0x000fe20008000000 */
[----:B------:R-:W-:Y:S01]  /*04c0*/  FADD R31, R13, UR15 ;  /* 0x0000000f0d1f7e21 */ /* 0x000fe20008000000 */
[----:B------:R-:W-:-:S02]  /*04d0*/  FADD R30, R9, UR19 ;  /* 0x00000013091e7e21 */ /* 0x000fc40008000000 */
[----:B------:R-:W-:-:S04]  /*04e0*/  FFMA R0, R2, UR28, RZ ;  /* 0x0000001c02007c23 */ /* 0x000fc800080000ff */
[----:B------:R-:W-:Y:S01]  /*04f0*/  FFMA R9, R31, UR29, R0 ;  /* 0x0000001d1f097c23 */ /* 0x000fe20008000000 */
[----:B------:R-:W-:-:S03]  /*0500*/  FFMA R0, R2, UR20, RZ ;  /* 0x0000001402007c23 */ /* 0x000fc600080000ff */
[----:B------:R-:W-:Y:S01]  /*0510*/  FFMA R9, R30, UR30, R9 ;  /* 0x0000001e1e097c23 */ /* 0x000fe20008000009 */
[----:B------:R-:W-:Y:S01]  /*0520*/  FFMA R11, R31, UR21, R0 ;  /* 0x000000151f0b7c23 */ /* 0x000fe20008000000 */
[----:B------:R-:W-:Y:S02]  /*0530*/  FFMA R0, R2, UR24, RZ ;  /* 0x0000001802007c23 */ /* 0x000fe400080000ff */
[----:B------:R-:W-:Y:S01]  /*0540*/  FADD R9, R9, UR31 ;  /* 0x0000001f09097e21 */ /* 0x000fe20008000000 */
[----:B------:R-:W-:-:S03]  /*0550*/  FFMA R11, R30, UR22, R11 ;  /* 0x000000161e0b7c23 */ /* 0x000fc6000800000b */
[----:B------:R-:W1:Y:S01]  /*0560*/  MUFU.RCP R4, R9 ;  /* 0x0000000900047308 */ /* 0x000e620000001000 */
[----:B------:R-:W-:Y:S01]  /*0570*/  FADD R37, R11, UR23 ;  /* 0x000000170b257e21 */ /* 0x000fe20008000000 */
[----:B------:R-:W-:-:S04]  /*0580*/  FFMA R11, R31, UR25, R0 ;  /* 0x000000191f0b7c23 */ /* 0x000fc80008000000 */
[----:B------:R-:W-:Y:S02]  /*0590*/  FFMA R12, R30, UR26, R11 ;  /* 0x0000001a1e0c7c23 */ /* 0x000fe4000800000b */
[----:B------:R-:W2:Y:S02]  /*05a0*/  FCHK P0, R37, R9 ;  /* 0x0000000925007302 */ /* 0x000ea40000000000 */
[----:B------:R-:W-:Y:S01]  /*05b0*/  FADD R12, R12, UR27 ;  /* 0x0000001b0c0c7e21 */ /* 0x000fe20008000000 */
[----:B-1----:R-:W-:-:S04]  /*05c0*/  FFMA R13, -R9, R4, 1 ;  /* 0x3f800000090d7423 */ /* 0x002fc80000000104 */
[----:B------:R-:W-:-:S04]  /*05d0*/  FFMA R4, R4, R13, R4 ;  /* 0x0000000d04047223 */ /* 0x000fc80000000004 */
[----:B------:R-:W-:-:S04]  /*05e0*/  FFMA R13, R37, R4, RZ ;  /* 0x00000004250d7223 */ /* 0x000fc800000000ff */
[----:B------:R-:W-:-:S04]  /*05f0*/  FFMA R0, -R9, R13, R37 ;  /* 0x0000000d09007223 */ /* 0x000fc80000000125 */
[----:B------:R-:W-:Y:S01]  /*0600*/  FFMA R11, R4, R0, R13 ;  /* 0x00000000040b7223 */ /* 0x000fe2000000000d */
[----:B--2---:R-:W-:Y:S06]  /*0610*/  @!P0 BRA `(.L_x_3) ;  /* 0x0000000000108947 */ /* 0x004fec0003800000 */
[----:B------:R-:W-:Y:S02]  /*0620*/  MOV R29, R9 ;  /* 0x00000009001d7202 */ /* 0x000fe40000000f00 */
[----:B------:R-:W-:-:S07]  /*0630*/  MOV R4, 0x650 ;  /* 0x0000065000047802 */ /* 0x000fce0000000f00 */
[----:B0-----:R-:W-:Y:S05]  /*0640*/  CALL.REL.NOINC `($__internal_0_$__cuda_sm3x_div_rn_noftz_f32_slowpath) ;  /* 0x00000018005c7944 */ /* 0x001fea0003c00000 */
[----:B------:R-:W-:-:S07]  /*0650*/  MOV R11, R0 ;  /* 0x00000000000b7202 */ /* 0x000fce0000000f00 */
.L_x_3:
[----:B0-----:R-:W-:Y:S05]  /*0660*/  BSYNC.RECONVERGENT B2 ;  /* 0x0000000000027941 */ /* 0x001fea0003800200 */
.L_x_2:
[----:B------:R-:W0:Y:S01]  /*0670*/  MUFU.RCP R0, R9 ;  /* 0x0000000900007308 */ /* 0x000e220000001000 */
[----:B------:R-:W-:Y:S07]  /*0680*/  BSSY.RECONVERGENT B2, `(.L_x_4) ;  /* 0x000000c000027945 */ /* 0x000fee0003800200 */
[----:B------:R-:W1:Y:S01]  /*0690*/  FCHK P0, R12, R9 ;  /* 0x000000090c007302 */ /* 0x000e620000000000 */
[----:B0-----:R-:W-:-:S04]  /*06a0*/  FFMA R13, -R9, R0, 1 ;  /* 0x3f800000090d7423 */ /* 0x001fc80000000100 */
[----:B------:R-:W-:-:S04]  /*06b0*/  FFMA R15, R0, R13, R0 ;  /* 0x0000000d000f7223 */ /* 0x000fc80000000000 */
[----:B------:R-:W-:-:S04]  /*06c0*/  FFMA R0, R12, R15, RZ ;  /* 0x0000000f0c007223 */ /* 0x000fc800000000ff */
[----:B------:R-:W-:-:S04]  /*06d0*/  FFMA R13, -R9, R0, R12 ;  /* 0x00000000090d7223 */ /* 0x000fc8000000010c */
[----:B------:R-:W-:Y:S01]  /*06e0*/  FFMA R0, R15, R13, R0 ;  /* 0x0000000d0f007223 */ /* 0x000fe20000000000 */
[----:B-1----:R-:W-:Y:S06]  /*06f0*/  @!P0 BRA `(.L_x_5) ;  /* 0x0000000000108947 */ /* 0x002fec0003800000 */
[----:B------:R-:W-:Y:S02]  /*0700*/  MOV R37, R12 ;  /* 0x0000000c00257202 */ /* 0x000fe40000000f00 */
[----:B------:R-:W-:Y:S02]  /*0710*/  MOV R29, R9 ;  /* 0x00000009001d7202 */ /* 0x000fe40000000f00 */
[----:B------:R-:W-:-:S07]  /*0720*/  MOV R4, 0x740 ;  /* 0x0000074000047802 */ /* 0x000fce0000000f00 */
[----:B------:R-:W-:Y:S05]  /*0730*/  CALL.REL.NOINC `($__internal_0_$__cuda_sm3x_div_rn_noftz_f32_slowpath) ;  /* 0x0000001800207944 */ /* 0x000fea0003c00000 */
.L_x_5:
[----:B------:R-:W-:Y:S05]  /*0740*/  BSYNC.RECONVERGENT B2 ;  /* 0x0000000000027941 */ /* 0x000fea0003800200 */
.L_x_4:
[----:B------:R-:W-:Y:S01]  /*0750*/  HFMA2 R4, -RZ, RZ, 1.75, 0 ;  /* 0x3f000000ff047431 */ /* 0x000fe200000001ff */
[----:B------:R-:W-:-:S04]  /*0760*/  MOV R12, 0xbf800000 ;  /* 0xbf800000000c7802 */ /* 0x000fc80000000f00 */
[C---:B------:R-:W-:Y:S02]  /*0770*/  LOP3.LUT R9, R4.reuse, 0x80000000, R0, 0xb8, !PT ;  /* 0x8000000004097812 */ /* 0x040fe400078eb800 */
[----:B------:R-:W-:-:S03]  /*0780*/  LOP3.LUT R4, R4, 0x80000000, R11, 0xb8, !PT ;  /* 0x8000000004047812 */ /* 0x000fc600078eb80b */
[----:B------:R-:W-:Y:S02]  /*0790*/  FADD.RZ R0, R9, R0 ;  /* 0x0000000009007221 */ /* 0x000fe4000000c000 */
[----:B------:R-:W-:Y:S02]  /*07a0*/  FADD.RZ R4, R4, R11 ;  /* 0x0000000b04047221 */ /* 0x000fe4000000c000 */
[----:B------:R-:W0:Y:S08]  /*07b0*/  F2I.TRUNC.NTZ R9, R0 ;  /* 0x0000000000097305 */ /* 0x000e30000020f100 */
[----:B------:R-:W1:Y:S01]  /*07c0*/  F2I.TRUNC.NTZ R4, R4 ;  /* 0x0000000400047305 */ /* 0x000e62000020f100 */
[----:B0-----:R-:W-:-:S04]  /*07d0*/  ISETP.GT.U32.AND P0, PT, R9, 0x7ff, PT ;  /* 0x000007ff0900780c */ /* 0x001fc80003f04070 */
[----:B-1----:R-:W-:Y:S01]  /*07e0*/  ISETP.GT.U32.OR P0, PT, R4, 0xbff, P0 ;  /* 0x00000bff0400780c */ /* 0x002fe20000704470 */
[----:B------:R-:W-:-:S04]  /*07f0*/  FFMA R0, R2, UR40, RZ ;  /* 0x0000002802007c23 */ /* 0x000fc800080000ff */
[----:B------:R-:W-:-:S08]  /*0800*/  FFMA R13, R31, UR41, R0 ;  /* 0x000000291f0d7c23 */ /* 0x000fd00008000000 */
[----:B------:R-:W0:Y:S01]  /*0810*/  @!P0 LDC.64 R14, c[0x0][0x390] ;  /* 0x0000e400ff0e8b82 */ /* 0x000e220000000a00 */
[----:B------:R-:W-:Y:S01]  /*0820*/  FFMA R13, R30, UR42, R13 ;  /* 0x0000002a1e0d7c23 */ /* 0x000fe2000800000d */
[----:B------:R-:W-:-:S03]  /*0830*/  @!P0 IMAD R9, R9, 0xc00, R4 ;  /* 0x00000c0009098824 */ /* 0x000fc600078e0204 */
[----:B------:R-:W-:Y:S01]  /*0840*/  FADD R13, R13, UR43 ;  /* 0x0000002b0d0d7e21 */ /* 0x000fe20008000000 */
[----:B------:R-:W-:Y:S01]  /*0850*/  FFMA R0, R2, UR32, RZ ;  /* 0x0000002002007c23 */ /* 0x000fe200080000ff */
[----:B------:R-:W-:Y:S02]  /*0860*/  @!P0 LEA R11, R9, R9, 0x1 ;  /* 0x00000009090b8211 */ /* 0x000fe400078e08ff */
[----:B------:R-:W1:Y:S01]  /*0870*/  MUFU.RCP R4, R13 ;  /* 0x0000000d00047308 */ /* 0x000e620000001000 */
[----:B------:R-:W-:Y:S01]  /*0880*/  FFMA R17, R31, UR33, R0 ;  /* 0x000000211f117c23 */ /* 0x000fe20008000000 */
[----:B------:R-:W-:-:S03]  /*0890*/  MOV R9, 0xbf800000 ;  /* 0xbf80000000097802 */ /* 0x000fc60000000f00 */
[----:B------:R-:W-:Y:S01]  /*08a0*/  FFMA R17, R30, UR34, R17 ;  /* 0x000000221e117c23 */ /* 0x000fe20008000011 */
[----:B0-----:R-:W-:-:S04]  /*08b0*/  @!P0 IMAD.WIDE.U32 R14, R11, 0x4, R14 ;  /* 0x000000040b0e8825 */ /* 0x001fc800078e000e */
[----:B------:R-:W-:Y:S02]  /*08c0*/  HFMA2 R11, -RZ, RZ, -1.875, 0 ;  /* 0xbf800000ff0b7431 */ /* 0x000fe400000001ff */
[----:B------:R-:W-:Y:S01]  /*08d0*/  FADD R37, R17, UR35 ;  /* 0x0000002311257e21 */ /* 0x000fe20008000000 */
[----:B-1----:R-:W-:Y:S01]  /*08e0*/  FFMA R19, -R13, R4, 1 ;  /* 0x3f8000000d137423 */ /* 0x002fe20000000104 */
[----:B------:R-:W5:Y:S04]  /*08f0*/  @!P0 LDG.E R9, desc[UR76][R14.64] ;  /* 0x0000004c0e098981 */ /* 0x000f68000c1e1900 */
[----:B------:R-:W5:Y:S04]  /*0900*/  @!P0 LDG.E R12, desc[UR76][R14.64+0x8] ;  /* 0x0000084c0e0c8981 */ /* 0x000f68000c1e1900 */
[----:B------:R0:W5:Y:S01]  /*0910*/  @!P0 LDG.E R11, desc[UR76][R14.64+0x4] ;  /* 0x0000044c0e0b8981 */ /* 0x000162000c1e1900 */
[----:B------:R-:W1:Y:S01]  /*0920*/  FCHK P0, R37, R13 ;  /* 0x0000000d25007302 */ /* 0x000e620000000000 */
[----:B------:R-:W-:Y:S01]  /*0930*/  FFMA R4, R4, R19, R4 ;  /* 0x0000001304047223 */ /* 0x000fe20000000004 */
[----:B------:R-:W-:-:S03]  /*0940*/  FFMA R0, R2, UR36, RZ ;  /* 0x0000002402007c23 */ /* 0x000fc600080000ff */
[----:B------:R-:W-:Y:S01]  /*0950*/  FFMA R17, R37, R4, RZ ;  /* 0x0000000425117223 */ /* 0x000fe200000000ff */
[----:B0-----:R-:W-:-:S03]  /*0960*/  FFMA R15, R31, UR37, R0 ;  /* 0x000000251f0f7c23 */ /* 0x001fc60008000000 */
[----:B------:R-:W-:Y:S01]  /*0970*/  FFMA R0, -R13, R17, R37 ;  /* 0x000000110d007223 */ /* 0x000fe20000000125 */
[----:B------:R-:W-:Y:S01]  /*0980*/  BSSY.RECONVERGENT B2, `(.L_x_6) ;  /* 0x0000009000027945 */ /* 0x000fe20003800200 */
[----:B------:R-:W-:Y:S02]  /*0990*/  FFMA R14, R30, UR38, R15 ;  /* 0x000000261e0e7c23 */ /* 0x000fe4000800000f */
[----:B------:R-:W-:Y:S02]  /*09a0*/  FFMA R15, R4, R0, R17 ;  /* 0x00000000040f7223 */ /* 0x000fe40000000011 */
[----:B------:R-:W-:Y:S01]  /*09b0*/  FADD R14, R14, UR39 ;  /* 0x000000270e0e7e21 */ /* 0x000fe20008000000 */
[----:B-1----:R-:W-:Y:S06]  /*09c0*/  @!P0 BRA `(.L_x_7) ;  /* 0x0000000000108947 */ /* 0x002fec0003800000 */
[----:B------:R-:W-:Y:S02]  /*09d0*/  MOV R29, R13 ;  /* 0x0000000d001d7202 */ /* 0x000fe40000000f00 */
[----:B------:R-:W-:-:S07]  /*09e0*/  MOV R4, 0xa00 ;  /* 0x00000a0000047802 */ /* 0x000fce0000000f00 */
[----:B-----5:R-:W-:Y:S05]  /*09f0*/  CALL.REL.NOINC `($__internal_0_$__cuda_sm3x_div_rn_noftz_f32_slowpath) ;  /* 0x0000001400707944 */ /* 0x020fea0003c00000 */
[----:B------:R-:W-:-:S07]  /*0a00*/  MOV R15, R0 ;  /* 0x00000000000f7202 */ /* 0x000fce0000000f00 */
.L_x_7:
[----:B------:R-:W-:Y:S05]  /*0a10*/  BSYNC.RECONVERGENT B2 ;  /* 0x0000000000027941 */ /* 0x000fea0003800200 */
.L_x_6:
        /* <DEDUP_REMOVED lines=12> */
[----:B-----5:R-:W-:Y:S05]  /*0ae0*/  CALL.REL.NOINC `($__internal_0_$__cuda_sm3x_div_rn_noftz_f32_slowpath) ;  /* 0x0000001400347944 */ /* 0x020fea0003c00000 */
.L_x_9:
[----:B------:R-:W-:Y:S05]  /*0af0*/  BSYNC.RECONVERGENT B2 ;  /* 0x0000000000027941 */ /* 0x000fea0003800200 */
.L_x_8:
[----:B------:R-:W-:Y:S02]  /*0b00*/  HFMA2 R4, -RZ, RZ, 1.75, 0 ;  /* 0x3f000000ff047431 */ /* 0x000fe400000001ff */
[----:B------:R-:W-:-:S03]  /*0b10*/  HFMA2 R14, -RZ, RZ, -1.875, 0 ;  /* 0xbf800000ff0e7431 */ /* 0x000fc600000001ff */
        /* <DEDUP_REMOVED lines=19> */
[----:B------:R-:W-:-:S04]  /*0c50*/  FFMA R17, R30, UR46, R17 ;  /* 0x0000002e1e117c23 */ /* 0x000fc80008000011 */
[----:B------:R-:W-:Y:S01]  /*0c60*/  FADD R37, R17, UR47 ;  /* 0x0000002f11257e21 */ /* 0x000fe20008000000 */
[----:B0-----:R-:W-:Y:S01]  /*0c70*/  @!P0 IMAD.WIDE.U32 R18, R15, 0x4, R18 ;  /* 0x000000040f128825 */ /* 0x001fe200078e0012 */
[----:B------:R-:W-:-:S03]  /*0c80*/  MOV R15, 0xbf800000 ;  /* 0xbf800000000f7802 */ /* 0x000fc60000000f00 */
[----:B-1----:R-:W-:Y:S01]  /*0c90*/  FFMA R0, -R16, R21, 1 ;  /* 0x3f80000010007423 */ /* 0x002fe20000000115 */
[----:B------:R-:W5:Y:S04]  /*0ca0*/  @!P0 LDG.E R13, desc[UR76][R18.64] ;  /* 0x0000004c120d8981 */ /* 0x000f68000c1e1900 */
[----:B------:R-:W5:Y:S04]  /*0cb0*/  @!P0 LDG.E R14, desc[UR76][R18.64+0x4] ;  /* 0x0000044c120e8981 */ /* 0x000f68000c1e1900 */
[----:B------:R0:W5:Y:S01]  /*0cc0*/  @!P0 LDG.E R15, desc[UR76][R18.64+0x8] ;  /* 0x0000084c120f8981 */ /* 0x000162000c1e1900 */
[----:B------:R-:W1:Y:S01]  /*0cd0*/  FCHK P0, R37, R16 ;  /* 0x0000001025007302 */ /* 0x000e620000000000 */
[----:B------:R-:W-:Y:S01]  /*0ce0*/  FFMA R4, R21, R0, R21 ;  /* 0x0000000015047223 */ /* 0x000fe20000000015 */
[----:B------:R-:W-:Y:S01]  /*0cf0*/  FFMA R0, R2, UR48, RZ ;  /* 0x0000003002007c23 */ /* 0x000fe200080000ff */
[----:B------:R-:W-:Y:S03]  /*0d00*/  BSSY.RECONVERGENT B2, `(.L_x_10) ;  /* 0x000000c000027945 */ /* 0x000fe60003800200 */
[----:B------:R-:W-:Y:S01]  /*0d10*/  FFMA R17, R31, UR49, R0 ;  /* 0x000000311f117c23 */ /* 0x000fe20008000000 */
[----:B0-----:R-:W-:-:S03]  /*0d20*/  FFMA R19, R37, R4, RZ ;  /* 0x0000000425137223 */ /* 0x001fc600000000ff */
[----:B------:R-:W-:Y:S01]  /*0d30*/  FFMA R17, R30, UR50, R17 ;  /* 0x000000321e117c23 */ /* 0x000fe20008000011 */
[----:B------:R-:W-:-:S03]  /*0d40*/  FFMA R18, -R16, R19, R37 ;  /* 0x0000001310127223 */ /* 0x000fc60000000125 */
[----:B------:R-:W-:Y:S01]  /*0d50*/  FADD R17, R17, UR51 ;  /* 0x0000003311117e21 */ /* 0x000fe20008000000 */
[----:B------:R-:W-:Y:S01]  /*0d60*/  FFMA R18, R4, R18, R19 ;  /* 0x0000001204127223 */ /* 0x000fe20000000013 */
[----:B-1----:R-:W-:Y:S06]  /*0d70*/  @!P0 BRA `(.L_x_11) ;  /* 0x0000000000108947 */ /* 0x002fec0003800000 */
[----:B------:R-:W-:Y:S02]  /*0d80*/  MOV R29, R16 ;  /* 0x00000010001d7202 */ /* 0x000fe40000000f00 */
[----:B------:R-:W-:-:S07]  /*0d90*/  MOV R4, 0xdb0 ;  /* 0x00000db000047802 */ /* 0x000fce0000000f00 */
[----:B-----5:R-:W-:Y:S05]  /*0da0*/  CALL.REL.NOINC `($__internal_0_$__cuda_sm3x_div_rn_noftz_f32_slowpath) ;  /* 0x0000001000847944 */ /* 0x020fea0003c00000 */
[----:B------:R-:W-:-:S07]  /*0db0*/  MOV R18, R0 ;  /* 0x0000000000127202 */ /* 0x000fce0000000f00 */
.L_x_11:
[----:B------:R-:W-:Y:S05]  /*0dc0*/  BSYNC.RECONVERGENT B2 ;  /* 0x0000000000027941 */ /* 0x000fea0003800200 */
.L_x_10:
        /* <DEDUP_REMOVED lines=13> */
.L_x_13:
[----:B------:R-:W-:Y:S05]  /*0ea0*/  BSYNC.RECONVERGENT B2 ;  /* 0x0000000000027941 */ /* 0x000fea0003800200 */
.L_x_12:
[----:B------:R-:W-:Y:S01]  /*0eb0*/  HFMA2 R17, -RZ, RZ, 1.75, 0 ;  /* 0x3f000000ff117431 */ /* 0x000fe200000001ff */
[----:B------:R-:W-:-:S04]  /*0ec0*/  MOV R16, 0xbf800000 ;  /* 0xbf80000000107802 */ /* 0x000fc80000000f00 */
[C---:B------:R-:W-:Y:S02]  /*0ed0*/  LOP3.LUT R19, R17.reuse, 0x80000000, R0, 0xb8, !PT ;  /* 0x8000000011137812 */ /* 0x040fe400078eb800 */
[----:B------:R-:W-:-:S03]  /*0ee0*/  LOP3.LUT R17, R17, 0x80000000, R18, 0xb8, !PT ;  /* 0x8000000011117812 */ /* 0x000fc600078eb812 */
[----:B------:R-:W-:Y:S02]  /*0ef0*/  FADD.RZ R19, R19, R0 ;  /* 0x0000000013137221 */ /* 0x000fe4000000c000 */
[----:B------:R-:W-:Y:S01]  /*0f00*/  FADD.RZ R0, R17, R18 ;  /* 0x0000001211007221 */ /* 0x000fe2000000c000 */
[----:B------:R-:W-:-:S03]  /*0f10*/  MOV R18, 0xbf800000 ;  /* 0xbf80000000127802 */ /* 0x000fc60000000f00 */
[----:B------:R-:W0:Y:S08]  /*0f20*/  F2I.TRUNC.NTZ R19, R19 ;  /* 0x0000001300137305 */ /* 0x000e30000020f100 */
[----:B------:R-:W1:Y:S01]  /*0f30*/  F2I.TRUNC.NTZ R0, R0 ;  /* 0x0000000000007305 */ /* 0x000e62000020f100 */
[----:B0-----:R-:W-:-:S04]  /*0f40*/  ISETP.GT.U32.AND P0, PT, R19, 0x7ff, PT ;  /* 0x000007ff1300780c */ /* 0x001fc80003f04070 */
[----:B-1----:R-:W-:-:S13]  /*0f50*/  ISETP.GT.U32.OR P0, PT, R0, 0xbff, P0 ;  /* 0x00000bff0000780c */ /* 0x002fda0000704470 */
[----:B------:R-:W0:Y:S01]  /*0f60*/  @!P0 LDC.64 R20, c[0x0][0x3a0] ;  /* 0x0000e800ff148b82 */ /* 0x000e220000000a00 */
[----:B------:R-:W-:Y:S02]  /*0f70*/  @!P0 IMAD R4, R19, 0xc00, R0 ;  /* 0x00000c0013048824 */ /* 0x000fe400078e0200 */
[----:B------:R-:W-:-:S04]  /*0f80*/  FFMA R0, R2, UR64, RZ ;  /* 0x0000004002007c23 */ /* 0x000fc800080000ff */
[----:B------:R-:W-:Y:S01]  /*0f90*/  FFMA R19, R31, UR65, R0 ;  /* 0x000000411f137c23 */ /* 0x000fe20008000000 */
[----:B------:R-:W-:-:S03]  /*0fa0*/  @!P0 LEA R17, R4, R4, 0x1 ;  /* 0x0000000404118211 */ /* 0x000fc600078e08ff */
[----:B------:R-:W-:-:S04]  /*0fb0*/  FFMA R19, R30, UR66, R19 ;  /* 0x000000421e137c23 */ /* 0x000fc80008000013 */
[----:B------:R-:W-:Y:S01]  /*0fc0*/  FADD R19, R19, UR67 ;  /* 0x0000004313137e21 */ /* 0x000fe20008000000 */
[----:B------:R-:W-:-:S03]  /*0fd0*/  FFMA R0, R2, UR56, RZ ;  /* 0x0000003802007c23 */ /* 0x000fc600080000ff */
[----:B------:R-:W1:Y:S01]  /*0fe0*/  MUFU.RCP R4, R19 ;  /* 0x0000001300047308 */ /* 0x000e620000001000 */
[----:B------:R-:W-:Y:S01]  /*0ff0*/  FFMA R23, R31, UR57, R0 ;  /* 0x000000391f177c23 */ /* 0x000fe20008000000 */
[----:B0-----:R-:W-:-:S04]  /*1000*/  @!P0 IMAD.WIDE.U32 R20, R17, 0x4, R20 ;  /* 0x0000000411148825 */ /* 0x001fc800078e0014 */
[----:B------:R-:W-:Y:S02]  /*1010*/  HFMA2 R17, -RZ, RZ, -1.875, 0 ;  /* 0xbf800000ff117431 */ /* 0x000fe400000001ff */
[----:B------:R-:W-:Y:S01]  /*1020*/  FFMA R23, R30, UR58, R23 ;  /* 0x0000003a1e177c23 */ /* 0x000fe20008000017 */
[----:B------:R-:W5:Y:S03]  /*1030*/  @!P0 LDG.E R16, desc[UR76][R20.64] ;  /* 0x0000004c14108981 */ /* 0x000f66000c1e1900 */
[----:B------:R-:W-:Y:S01]  /*1040*/  FADD R37, R23, UR59 ;  /* 0x0000003b17257e21 */ /* 0x000fe20008000000 */
[----:B------:R-:W5:Y:S01]  /*1050*/  @!P0 LDG.E R18, desc[UR76][R20.64+0x8] ;  /* 0x0000084c14128981 */ /* 0x000f62000c1e1900 */
[----:B-1----:R-:W-:-:S03]  /*1060*/  FFMA R25, -R19, R4, 1 ;  /* 0x3f80000013197423 */ /* 0x002fc60000000104 */
        /* <DEDUP_REMOVED lines=16> */
.L_x_15:
[----:B------:R-:W-:Y:S05]  /*1170*/  BSYNC.RECONVERGENT B2 ;  /* 0x0000000000027941 */ /* 0x000fea0003800200 */
.L_x_14:
        /* <DEDUP_REMOVED lines=13> */
.L_x_17:
[----:B------:R-:W-:Y:S05]  /*1250*/  BSYNC.RECONVERGENT B2 ;  /* 0x0000000000027941 */ /* 0x000fea0003800200 */
.L_x_16:
[----:B------:R-:W-:Y:S01]  /*1260*/  HFMA2 R4, -RZ, RZ, 1.75, 0 ;  /* 0x3f000000ff047431 */ /* 0x000fe200000001ff */
[----:B------:R-:W0:Y:S01]  /*1270*/  LDCU.128 UR72, c[0x3][0xe0] ;  /* 0x00c01c00ff4877ac */ /* 0x000e220008000c00 */
[----:B------:R-:W-:-:S03]  /*1280*/  HFMA2 R20, -RZ, RZ, -1.875, 0 ;  /* 0xbf800000ff147431 */ /* 0x000fc600000001ff */
[C---:B------:R-:W-:Y:S02]  /*1290*/  LOP3.LUT R19, R4.reuse, 0x80000000, R0, 0xb8, !PT ;  /* 0x8000000004137812 */ /* 0x040fe400078eb800 */
[----:B------:R-:W-:-:S03]  /*12a0*/  LOP3.LUT R4, R4, 0x80000000, R21, 0xb8, !PT ;  /* 0x8000000004047812 */ /* 0x000fc600078eb815 */
[----:B------:R-:W-:Y:S02]  /*12b0*/  FADD.RZ R0, R19, R0 ;  /* 0x0000000013007221 */ /* 0x000fe4000000c000 */
[----:B------:R-:W-:Y:S02]  /*12c0*/  FADD.RZ R4, R4, R21 ;  /* 0x0000001504047221 */ /* 0x000fe4000000c000 */
[----:B------:R-:W1:Y:S08]  /*12d0*/  F2I.TRUNC.NTZ R19, R0 ;  /* 0x0000000000137305 */ /* 0x000e70000020f100 */
[----:B------:R-:W2:Y:S01]  /*12e0*/  F2I.TRUNC.NTZ R4, R4 ;  /* 0x0000000400047305 */ /* 0x000ea2000020f100 */
[----:B-1----:R-:W-:-:S04]  /*12f0*/  ISETP.GT.U32.AND P0, PT, R19, 0x7ff, PT ;  /* 0x000007ff1300780c */ /* 0x002fc80003f04070 */
[----:B--2---:R-:W-:Y:S01]  /*1300*/  ISETP.GT.U32.OR P0, PT, R4, 0xbff, P0 ;  /* 0x00000bff0400780c */ /* 0x004fe20000704470 */
[----:B0-----:R-:W-:-:S04]  /*1310*/  FFMA R0, R2, UR72, RZ ;  /* 0x0000004802007c23 */ /* 0x001fc800080000ff */
[----:B------:R-:W-:-:S08]  /*1320*/  FFMA R25, R31, UR73, R0 ;  /* 0x000000491f197c23 */ /* 0x000fd00008000000 */
[----:B------:R-:W0:Y:S01]  /*1330*/  @!P0 LDC.64 R22, c[0x0][0x3a8] ;  /* 0x0000ea00ff168b82 */ /* 0x000e220000000a00 */
[----:B------:R-:W-:Y:S01]  /*1340*/  FFMA R25, R30, UR74, R25 ;  /* 0x0000004a1e197c23 */ /* 0x000fe20008000019 */
[----:B------:R-:W-:-:S03]  /*1350*/  @!P0 IMAD R19, R19, 0xc00, R4 ;  /* 0x00000c0013138824 */ /* 0x000fc600078e0204 */
[----:B------:R-:W-:Y:S01]  /*1360*/  FADD R29, R25, UR75 ;  /* 0x0000004b191d7e21 */ /* 0x000fe20008000000 */
[----:B------:R-:W1:Y:S01]  /*1370*/  LDCU.128 UR72, c[0x3][0xd0] ;  /* 0x00c01a00ff4877ac */ /* 0x000e620008000c00 */
[----:B------:R-:W-:Y:S01]  /*1380*/  FFMA R0, R2, UR68, RZ ;  /* 0x0000004402007c23 */ /* 0x000fe200080000ff */
[----:B------:R-:W-:Y:S01]  /*1390*/  @!P0 LEA R21, R19, R19, 0x1 ;  /* 0x0000001313158211 */ /* 0x000fe200078e08ff */
[----:B------:R-:W2:Y:S01]  /*13a0*/  MUFU.RCP R4, R29 ;  /* 0x0000001d00047308 */ /* 0x000ea20000001000 */
[----:B------:R-:W-:Y:S01]  /*13b0*/  MOV R19, 0xbf800000 ;  /* 0xbf80000000137802 */ /* 0x000fe20000000f00 */
[----:B------:R-:W-:-:S04]  /*13c0*/  FFMA R25, R31, UR69, R0 ;  /* 0x000000451f197c23 */ /* 0x000fc80008000000 */
[----:B------:R-:W-:-:S04]  /*13d0*/  FFMA R25, R30, UR70, R25 ;  /* 0x000000461e197c23 */ /* 0x000fc80008000019 */
[----:B------:R-:W-:Y:S01]  /*13e0*/  FADD R37, R25, UR71 ;  /* 0x0000004719257e21 */ /* 0x000fe20008000000 */
[----:B0-----:R-:W-:Y:S01]  /*13f0*/  @!P0 IMAD.WIDE.U32 R22, R21, 0x4, R22 ;  /* 0x0000000415168825 */ /* 0x001fe200078e0016 */
[----:B------:R-:W-:-:S03]  /*1400*/  MOV R21, 0xbf800000 ;  /* 0xbf80000000157802 */ /* 0x000fc60000000f00 */
[----:B-1----:R-:W-:Y:S01]  /*1410*/  FFMA R2, R2, UR72, RZ ;  /* 0x0000004802027c23 */ /* 0x002fe200080000ff */
[----:B------:R-:W5:Y:S04]  /*1420*/  @!P0 LDG.E R19, desc[UR76][R22.64] ;  /* 0x0000004c16138981 */ /* 0x000f68000c1e1900 */
[----:B------:R-:W5:Y:S04]  /*1430*/  @!P0 LDG.E R20, desc[UR76][R22.64+0x4] ;  /* 0x0000044c16148981 */ /* 0x000f68000c1e1900 */
[----:B------:R2:W5:Y:S01]  /*1440*/  @!P0 LDG.E R21, desc[UR76][R22.64+0x8] ;  /* 0x0000084c16158981 */ /* 0x000562000c1e1900 */
[----:B------:R-:W0:Y:S01]  /*1450*/  FCHK P0, R37, R29 ;  /* 0x0000001d25007302 */ /* 0x000e220000000000 */
[----:B------:R-:W-:Y:S01]  /*1460*/  FFMA R31, R31, UR73, R2 ;  /* 0x000000491f1f7c23 */ /* 0x000fe20008000002 */
[----:B------:R-:W-:Y:S03]  /*1470*/  BSSY.RECONVERGENT B2, `(.L_x_18) ;  /* 0x000000c000027945 */ /* 0x000fe60003800200 */
[----:B------:R-:W-:Y:S01]  /*1480*/  FFMA R2, R30, UR74, R31 ;  /* 0x0000004a1e027c23 */ /* 0x000fe2000800001f */
[----:B--2---:R-:W-:-:S03]  /*1490*/  FFMA R23, -R29, R4, 1 ;  /* 0x3f8000001d177423 */ /* 0x004fc60000000104 */
[----:B------:R-:W-:Y:S01]  /*14a0*/  FADD R2, R2, UR75 ;  /* 0x0000004b02027e21 */ /* 0x000fe20008000000 */
[----:B------:R-:W-:-:S04]  /*14b0*/  FFMA R4, R4, R23, R4 ;  /* 0x0000001704047223 */ /* 0x000fc80000000004 */
[----:B------:R-:W-:-:S04]  /*14c0*/  FFMA R23, R37, R4, RZ ;  /* 0x0000000425177223 */ /* 0x000fc800000000ff */
[----:B------:R-:W-:-:S04]  /*14d0*/  FFMA R30, -R29, R23, R37 ;  /* 0x000000171d1e7223 */ /* 0x000fc80000000125 */
[----:B------:R-:W-:Y:S01]  /*14e0*/  FFMA R30, R4, R30, R23 ;  /* 0x0000001e041e7223 */ /* 0x000fe20000000017 */
[----:B0-----:R-:W-:Y:S06]  /*14f0*/  @!P0 BRA `(.L_x_19) ;  /* 0x00000000000c8947 */ /* 0x001fec0003800000 */
[----:B------:R-:W-:-:S07]  /*1500*/  MOV R4, 0x1520 ;  /* 0x0000152000047802 */ /* 0x000fce0000000f00 */
[----:B-----5:R-:W-:Y:S05]  /*1510*/  CALL.REL.NOINC `($__internal_0_$__cuda_sm3x_div_rn_noftz_f32_slowpath) ;  /* 0x0000000800a87944 */ /* 0x020fea0003c00000 */
[----:B------:R-:W-:-:S07]  /*1520*/  MOV R30, R0 ;  /* 0x00000000001e7202 */ /* 0x000fce0000000f00 */
.L_x_19:
[----:B------:R-:W-:Y:S05]  /*1530*/  BSYNC.RECONVERGENT B2 ;  /* 0x0000000000027941 */ /* 0x000fea0003800200 */
.L_x_18:
        /* <DEDUP_REMOVED lines=10> */
[----:B------:R-:W-:-:S07]  /*15e0*/  MOV R4, 0x1600 ;  /* 0x0000160000047802 */ /* 0x000fce0000000f00 */
[----:B-----5:R-:W-:Y:S05]  /*15f0*/  CALL.REL.NOINC `($__internal_0_$__cuda_sm3x_div_rn_noftz_f32_slowpath) ;  /* 0x0000000800707944 */ /* 0x020fea0003c00000 */
.L_x_21:
[----:B------:R-:W-:Y:S05]  /*1600*/  BSYNC.RECONVERGENT B2 ;  /* 0x0000000000027941 */ /* 0x000fea0003800200 */
.L_x_20:
[----:B------:R-:W-:Y:S01]  /*1610*/  HFMA2 R23, -RZ, RZ, 1.75, 0 ;  /* 0x3f000000ff177431 */ /* 0x000fe200000001ff */
[----:B------:R-:W-:-:S04]  /*1620*/  MOV R35, 0xbf800000 ;  /* 0xbf80000000237802 */ /* 0x000fc80000000f00 */
[C---:B------:R-:W-:Y:S02]  /*1630*/  LOP3.LUT R25, R23.reuse, 0x80000000, R0, 0xb8, !PT ;  /* 0x8000000017197812 */ /* 0x040fe400078eb800 */
[----:B------:R-:W-:-:S03]  /*1640*/  LOP3.LUT R23, R23, 0x80000000, R30, 0xb8, !PT ;  /* 0x8000000017177812 */ /* 0x000fc600078eb81e */
[----:B------:R-:W-:Y:S02]  /*1650*/  FADD.RZ R25, R25, R0 ;  /* 0x0000000019197221 */ /* 0x000fe4000000c000 */
[----:B------:R-:W-:-:S04]  /*1660*/  FADD.RZ R30, R23, R30 ;  /* 0x0000001e171e7221 */ /* 0x000fc8000000c000 */
[----:B------:R-:W0:Y:S08]  /*1670*/  F2I.TRUNC.NTZ R25, R25 ;  /* 0x0000001900197305 */ /* 0x000e30000020f100 */
[----:B------:R-:W1:Y:S01]  /*1680*/  F2I.TRUNC.NTZ R30, R30 ;  /* 0x0000001e001e7305 */ /* 0x000e62000020f100 */
[----:B0-----:R-:W-:-:S04]  /*1690*/  ISETP.GT.U32.AND P0, PT, R25, 0x7ff, PT ;  /* 0x000007ff1900780c */ /* 0x001fc80003f04070 */
[----:B-1----:R-:W-:-:S13]  /*16a0*/  ISETP.GT.U32.OR P0, PT, R30, 0xbff, P0 ;  /* 0x00000bff1e00780c */ /* 0x002fda0000704470 */
[----:B------:R-:W0:Y:S01]  /*16b0*/  @!P0 LDC.64 R22, c[0x0][0x3b0] ;  /* 0x0000ec00ff168b82 */ /* 0x000e220000000a00 */
[----:B------:R-:W-:-:S05]  /*16c0*/  @!P0 IMAD R0, R25, 0xc00, R30 ;  /* 0x00000c0019008824 */ /* 0x000fca00078e021e */
[----:B------:R-:W-:-:S05]  /*16d0*/  @!P0 LEA R27, R0, R0, 0x1 ;  /* 0x00000000001b8211 */ /* 0x000fca00078e08ff */
[----:B0-----:R-:W-:-:S05]  /*16e0*/  @!P0 IMAD.WIDE.U32 R22, R27, 0x4, R22 ;  /* 0x000000041b168825 */ /* 0x001fca00078e0016 */
[----:B------:R-:W2:Y:S01]  /*16f0*/  @!P0 LDG.E R35, desc[UR76][R22.64] ;  /* 0x0000004c16238981 */ /* 0x000ea2000c1e1900 */
[----:B------:R-:W-:Y:S01]  /*1700*/  HFMA2 R33, -RZ, RZ, -1.875, 0 ;  /* 0xbf800000ff217431 */ /* 0x000fe200000001ff */
[----:B------:R-:W-:-:S06]  /*1710*/  MOV R31, 0xbf800000 ;  /* 0xbf800000001f7802 */ /* 0x000fcc0000000f00 */
[----:B------:R-:W3:Y:S04]  /*1720*/  @!P0 LDG.E R31, desc[UR76][R22.64+0x8] ;  /* 0x0000084c161f8981 */ /* 0x000ee8000c1e1900 */
[----:B------:R-:W4:Y:S01]  /*1730*/  @!P0 LDG.E R33, desc[UR76][R22.64+0x4] ;  /* 0x0000044c16218981 */ /* 0x000f22000c1e1900 */
[----:B-----5:R-:W-:Y:S02]  /*1740*/  FSETP.GEU.AND P4, PT, R9, RZ, PT ;  /* 0x000000ff0900720b */ /* 0x020fe40003f8e000 */
[----:B------:R-:W-:Y:S01]  /*1750*/  FSETP.GEU.AND P3, PT, R13, RZ, PT ;  /* 0x000000ff0d00720b */ /* 0x000fe20003f6e000 */
[----:B------:R-:W-:Y:S01]  /*1760*/  HFMA2 R29, -RZ, RZ, 0, 0 ;  /* 0x00000000ff1d7431 */ /* 0x000fe200000001ff */
[----:B------:R-:W-:Y:S02]  /*1770*/  FSETP.GEU.AND P2, PT, R16, RZ, PT ;  /* 0x000000ff1000720b */ /* 0x000fe40003f4e000 */
[----:B------:R-:W-:-:S07]  /*1780*/  FSETP.GEU.AND P1, PT, R19, RZ, PT ;  /* 0x000000ff1300720b */ /* 0x000fce0003f2e000 */
[----:B------:R-:W-:-:S04]  /*1790*/  @P4 MOV R29, 0x1 ;  /* 0x00000001001d4802 */ /* 0x000fc80000000f00 */
[----:B------:R-:W-:-:S04]  /*17a0*/  @P3 IADD3 R29, PT, PT, R29, 0x1, RZ ;  /* 0x000000011d1d3810 */ /* 0x000fc80007ffe0ff */
[----:B------:R-:W-:Y:S01]  /*17b0*/  @P2 IADD3 R29, PT, PT, R29, 0x1, RZ ;  /* 0x000000011d1d2810 */ /* 0x000fe20007ffe0ff */
[----:B------:R-:W-:Y:S02]  /*17c0*/  HFMA2 R37, -RZ, RZ, 0, 0 ;  /* 0x00000000ff257431 */ /* 0x000fe400000001ff */
[----:B------:R-:W-:Y:S01]  /*17d0*/  HFMA2 R32, -RZ, RZ, 0, 0 ;  /* 0x00000000ff207431 */ /* 0x000fe200000001ff */
[----:B------:R-:W-:Y:S02]  /*17e0*/  @P1 IADD3 R29, PT, PT, R29, 0x1, RZ ;  /* 0x000000011d1d1810 */ /* 0x000fe40007ffe0ff */
[----:B------:R-:W-:Y:S01]  /*17f0*/  MOV R34, RZ ;  /* 0x000000ff00227202 */ /* 0x000fe20000000f00 */
[----:B------:R-:W-:Y:S01]  /*1800*/  @P4 FADD R37, RZ, R9 ;  /* 0x00000009ff254221 */ /* 0x000fe20000000000 */
[----:B------:R-:W-:Y:S01]  /*1810*/  @P4 FADD R34, RZ, R11 ;  /* 0x0000000bff224221 */ /* 0x000fe20000000000 */
[----:B------:R-:W-:Y:S02]  /*1820*/  @P4 FADD R32, RZ, R12 ;  /* 0x0000000cff204221 */ /* 0x000fe40000000000 */
[----:B------:R-:W-:Y:S01]  /*1830*/  @P3 FADD R37, R37, R13 ;  /* 0x0000000d25253221 */ /* 0x000fe20000000000 */
[----:B------:R-:W-:Y:S01]  /*1840*/  @P3 FADD R34, R34, R14 ;  /* 0x0000000e22223221 */ /* 0x000fe20000000000 */
[----:B------:R-:W-:-:S02]  /*1850*/  @P3 FADD R32, R32, R15 ;  /* 0x0000000f20203221 */ /* 0x000fc40000000000 */
[----:B------:R-:W-:Y:S01]  /*1860*/  @P2 FADD R37, R37, R16 ;  /* 0x0000001025252221 */ /* 0x000fe20000000000 */
[----:B------:R-:W-:Y:S01]  /*1870*/  @P2 FADD R34, R34, R17 ;  /* 0x0000001122222221 */ /* 0x000fe20000000000 */
[----:B------:R-:W-:Y:S01]  /*1880*/  @P2 FADD R32, R32, R18 ;  /* 0x0000001220202221 */ /* 0x000fe20000000000 */
[----:B------:R-:W-:Y:S01]  /*1890*/  BSSY.RECONVERGENT B2, `(.L_x_22) ;  /* 0x0000063000027945 */ /* 0x000fe20003800200 */
[----:B------:R-:W-:Y:S01]  /*18a0*/  @P1 FADD R37, R37, R19 ;  /* 0x0000001325251221 */ /* 0x000fe20000000000 */
[----:B------:R-:W-:Y:S01]  /*18b0*/  @P1 FADD R34, R34, R20 ;  /* 0x0000001422221221 */ /* 0x000fe20000000000 */
[----:B------:R-:W-:Y:S01]  /*18c0*/  @P1 FADD R32, R32, R21 ;  /* 0x0000001520201221 */ /* 0x000fe20000000000 */
[----:B--2---:R-:W-:-:S13]  /*18d0*/  FSETP.GEU.AND P0, PT, R35, RZ, PT ;  /* 0x000000ff2300720b */ /* 0x004fda0003f0e000 */
[----:B------:R-:W-:-:S04]  /*18e0*/  @P0 IADD3 R29, PT, PT, R29, 0x1, RZ ;  /* 0x000000011d1d0810 */ /* 0x000fc80007ffe0ff */
[----:B------:R-:W-:Y:S01]  /*18f0*/  ISETP.GE.U32.AND P5, PT, R29, 0x3, PT ;  /* 0x000000031d00780c */ /* 0x000fe20003fa6070 */
[----:B------:R-:W-:Y:S01]  /*1900*/  @P0 FADD R37, R37, R35 ;  /* 0x0000002325250221 */ /* 0x000fe20000000000 */
[----:B----4-:R-:W-:Y:S01]  /*1910*/  @P0 FADD R34, R34, R33 ;  /* 0x0000002122220221 */ /* 0x010fe20000000000 */
[----:B---3--:R-:W-:-:S10]  /*1920*/  @P0 FADD R32, R32, R31 ;  /* 0x0000001f20200221 */ /* 0x008fd40000000000 */
[----:B------:R-:W-:Y:S05]  /*1930*/  @!P5 BRA `(.L_x_23) ;  /* 0x000000040060d947 */ /* 0x000fea0003800000 */
[----:B------:R-:W-:Y:S01]  /*1940*/  I2FP.F32.U32 R29, R29 ;  /* 0x0000001d001d7245 */ /* 0x000fe20000201000 */
[----:B------:R-:W-:Y:S03]  /*1950*/  BSSY.RECONVERGENT B3, `(.L_x_24) ;  /* 0x000000c000037945 */ /* 0x000fe60003800200 */
[----:B------:R-:W0:Y:S08]  /*1960*/  MUFU.RCP R30, R29 ;  /* 0x0000001d001e7308 */ /* 0x000e300000001000 */
[----:B------:R-:W1:Y:S01]  /*1970*/  FCHK P5, R37, R29 ;  /* 0x0000001d25007302 */ /* 0x000e6200000a0000 */
[----:B0-----:R-:W-:-:S04]  /*1980*/  FFMA R23, -R29, R30, 1 ;  /* 0x3f8000001d177423 */ /* 0x001fc8000000011e */
[----:B------:R-:W-:-:S04]  /*1990*/  FFMA R30, R30, R23, R30 ;  /* 0x000000171e1e7223 */ /* 0x000fc8000000001e */
[----:B------:R-:W-:-:S04]  /*19a0*/  FFMA R0, R30, R37, RZ ;  /* 0x000000251e007223 */ /* 0x000fc800000000ff */
[----:B------:R-:W-:-:S04]  /*19b0*/  FFMA R23, -R29, R0, R37 ;  /* 0x000000001d177223 */ /* 0x000fc80000000125 */
[----:B------:R-:W-:Y:S01]  /*19c0*/  FFMA R30, R30, R23, R0 ;  /* 0x000000171e1e7223 */ /* 0x000fe20000000000 */
[----:B-1----:R-:W-:Y:S06]  /*19d0*/  @!P5 BRA `(.L_x_25) ;  /* 0x00000000000cd947 */ /* 0x002fec0003800000 */
[----:B------:R-:W-:-:S07]  /*19e0*/  MOV R4, 0x1a00 ;  /* 0x00001a0000047802 */ /* 0x000fce0000000f00 */
[----:B------:R-:W-:Y:S05]  /*19f0*/  CALL.REL.NOINC `($__internal_0_$__cuda_sm3x_div_rn_noftz_f32_slowpath) ;  /* 0x0000000400707944 */ /* 0x000fea0003c00000 */
[----:B------:R-:W-:-:S07]  /*1a00*/  MOV R30, R0 ;  /* 0x00000000001e7202 */ /* 0x000fce0000000f00 */
.L_x_25:
[----:B------:R-:W-:Y:S05]  /*1a10*/  BSYNC.RECONVERGENT B3 ;  /* 0x0000000000037941 */ /* 0x000fea0003800200 */
.L_x_24:
        /* <DEDUP_REMOVED lines=11> */
[----:B------:R-:W-:Y:S05]  /*1ad0*/  CALL.REL.NOINC `($__internal_0_$__cuda_sm3x_div_rn_noftz_f32_slowpath) ;  /* 0x0000000400387944 */ /* 0x000fea0003c00000 */
[----:B------:R-:W-:-:S07]  /*1ae0*/  MOV R2, R0 ;  /* 0x0000000000027202 */ /* 0x000fce0000000f00 */
.L_x_27:
[----:B------:R-:W-:Y:S05]  /*1af0*/  BSYNC.RECONVERGENT B3 ;  /* 0x0000000000037941 */ /* 0x000fea0003800200 */
.L_x_26:
        /* <DEDUP_REMOVED lines=12> */
.L_x_29:
[----:B------:R-:W-:Y:S05]  /*1bc0*/  BSYNC.RECONVERGENT B3 ;  /* 0x0000000000037941 */ /* 0x000fea0003800200 */
.L_x_28:
[----:B------:R-:W-:Y:S01]  /*1bd0*/  @P4 FADD R9, -R30, R9 ;  /* 0x000000091e094221 */ /* 0x000fe20000000100 */
[----:B------:R-:W-:Y:S01]  /*1be0*/  @P4 FADD R4, -R2, R11 ;  /* 0x0000000b02044221 */ /* 0x000fe20000000100 */
[----:B------:R-:W-:Y:S02]  /*1bf0*/  HFMA2 R37, -RZ, RZ, 0, 0 ;  /* 0x00000000ff257431 */ /* 0x000fe400000001ff */
[----:B------:R-:W-:Y:S01]  /*1c00*/  @P4 FADD R11, -R0, R12 ;  /* 0x0000000c000b4221 */ /* 0x000fe20000000100 */
[----:B------:R-:W-:Y:S01]  /*1c10*/  @P4 FADD R9, RZ, |R9| ;  /* 0x40000009ff094221 */ /* 0x000fe20000000000 */
[C---:B------:R-:W-:Y:S01]  /*1c20*/  @P3 FADD R12, -R30.reuse, R13 ;  /* 0x0000000d1e0c3221 */ /* 0x040fe20000000100 */
[----:B------:R-:W-:Y:S01]  /*1c30*/  @P2 FADD R16, -R30, R16 ;  /* 0x000000101e102221 */ /* 0x000fe20000000100 */
[C---:B------:R-:W-:Y:S01]  /*1c40*/  @P2 FADD R17, -R2.reuse, R17 ;  /* 0x0000001102112221 */ /* 0x040fe20000000100 */
[----:B------:R-:W-:Y:S01]  /*1c50*/  @P4 FADD R4, R9, |R4| ;  /* 0x4000000409044221 */ /* 0x000fe20000000000 */
[----:B------:R-:W-:Y:S01]  /*1c60*/  @P3 FADD R9, -R2, R14 ;  /* 0x0000000e02093221 */ /* 0x000fe20000000100 */
[----:B------:R-:W-:Y:S01]  /*1c70*/  @P1 FADD R21, -R0, R21 ;  /* 0x0000001500151221 */ /* 0x000fe20000000100 */
[----:B------:R-:W-:Y:S01]  /*1c80*/  @P0 FADD R33, -R2, R33 ;  /* 0x0000002102210221 */ /* 0x000fe20000000100 */
[----:B------:R-:W-:Y:S01]  /*1c90*/  @P4 FADD R37, R4, |R11| ;  /* 0x4000000b04254221 */ /* 0x000fe20000000000 */
[C---:B------:R-:W-:Y:S01]  /*1ca0*/  @P3 FADD R4, -R0.reuse, R15 ;  /* 0x0000000f00043221 */ /* 0x040fe20000000100 */
[----:B------:R-:W-:Y:S01]  /*1cb0*/  @P0 FADD R31, -R0, R31 ;  /* 0x0000001f001f0221 */ /* 0x000fe20000000100 */
[----:B------:R-:W-:Y:S01]  /*1cc0*/  BSSY.RECONVERGENT B3, `(.L_x_30) ;  /* 0x000001b000037945 */ /* 0x000fe20003800200 */
[----:B------:R-:W-:-:S04]  /*1cd0*/  @P3 FADD R12, R37, |R12| ;  /* 0x4000000c250c3221 */ /* 0x000fc80000000000 */
[----:B------:R-:W-:Y:S02]  /*1ce0*/  @P3 FADD R9, R12, |R9| ;  /* 0x400000090c093221 */ /* 0x000fe40000000000 */
[----:B------:R-:W0:Y:S02]  /*1cf0*/  MUFU.RCP R12, R29 ;  /* 0x0000001d000c7308 */ /* 0x000e240000001000 */
[----:B------:R-:W-:Y:S01]  /*1d00*/  @P3 FADD R37, R9, |R4| ;  /* 0x4000000409253221 */ /* 0x000fe20000000000 */
[----:B------:R-:W-:Y:S01]  /*1d10*/  @P2 FADD R9, -R0, R18 ;  /* 0x0000001200092221 */ /* 0x000fe20000000100 */
[C---:B------:R-:W-:Y:S01]  /*1d20*/  @P1 FADD R4, -R30.reuse, R19 ;  /* 0x000000131e041221 */ /* 0x040fe20000000100 */
[----:B------:R-:W-:Y:S01]  /*1d30*/  @P0 FADD R30, -R30, R35 ;  /* 0x000000231e1e0221 */ /* 0x000fe20000000100 */
[----:B------:R-:W-:-:S04]  /*1d40*/  @P2 FADD R16, R37, |R16| ;  /* 0x4000001025102221 */ /* 0x000fc80000000000 */
[----:B------:R-:W-:-:S04]  /*1d50*/  @P2 FADD R16, R16, |R17| ;  /* 0x4000001110102221 */ /* 0x000fc80000000000 */
[----:B------:R-:W-:Y:S01]  /*1d60*/  @P2 FADD R37, R16, |R9| ;  /* 0x4000000910252221 */ /* 0x000fe20000000000 */
[----:B------:R-:W-:-:S03]  /*1d70*/  @P1 FADD R9, -R2, R20 ;  /* 0x0000001402091221 */ /* 0x000fc60000000100 */
[----:B------:R-:W-:-:S04]  /*1d80*/  @P1 FADD R4, R37, |R4| ;  /* 0x4000000425041221 */ /* 0x000fc80000000000 */
[----:B------:R-:W-:Y:S01]  /*1d90*/  @P1 FADD R4, R4, |R9| ;  /* 0x4000000904041221 */ /* 0x000fe20000000000 */
[----:B0-----:R-:W-:-:S03]  /*1da0*/  FFMA R9, -R29, R12, 1 ;  /* 0x3f8000001d097423 */ /* 0x001fc6000000010c */
[----:B------:R-:W-:Y:S01]  /*1db0*/  @P1 FADD R37, R4, |R21| ;  /* 0x4000001504251221 */ /* 0x000fe20000000000 */
[----:B------:R-:W-:-:S03]  /*1dc0*/  FFMA R0, R12, R9, R12 ;  /* 0x000000090c007223 */ /* 0x000fc6000000000c */
[----:B------:R-:W-:-:S04]  /*1dd0*/  @P0 FADD R30, R37, |R30| ;  /* 0x4000001e251e0221 */ /* 0x000fc80000000000 */
[----:B------:R-:W-:-:S04]  /*1de0*/  @P0 FADD R30, R30, |R33| ;  /* 0x400000211e1e0221 */ /* 0x000fc80000000000 */
[----:B------:R-:W-:-:S04]  /*1df0*/  @P0 FADD R37, R30, |R31| ;  /* 0x4000001f1e250221 */ /* 0x000fc80000000000 */
[----:B------:R-:W0:Y:S01]  /*1e00*/  FCHK P0, R37, R29 ;  /* 0x0000001d25007302 */ /* 0x000e220000000000 */
[----:B------:R-:W-:-:S04]  /*1e10*/  FFMA R2, R0, R37, RZ ;  /* 0x0000002500027223 */ /* 0x000fc800000000ff */
[----:B------:R-:W-:-:S04]  /*1e20*/  FFMA R9, -R29, R2, R37 ;  /* 0x000000021d097223 */ /* 0x000fc80000000125 */
[----:B------:R-:W-:Y:S01]  /*1e30*/  FFMA R0, R0, R9, R2 ;  /* 0x0000000900007223 */ /* 0x000fe20000000002 */
[----:B0-----:R-:W-:Y:S06]  /*1e40*/  @!P0 BRA `(.L_x_31) ;  /* 0x0000000000088947 */ /* 0x001fec0003800000 */
[----:B------:R-:W-:-:S07]  /*1e50*/  MOV R4, 0x1e70 ;  /* 0x00001e7000047802 */ /* 0x000fce0000000f00 */
[----:B------:R-:W-:Y:S05]  /*1e60*/  CALL.REL.NOINC `($__internal_0_$__cuda_sm3x_div_rn_noftz_f32_slowpath) ;  /* 0x0000000000547944 */ /* 0x000fea0003c00000 */
.L_x_31:
[----:B------:R-:W-:Y:S05]  /*1e70*/  BSYNC.RECONVERGENT B3 ;  /* 0x0000000000037941 */ /* 0x000fea0003800200 */
.L_x_30:
[----:B------:R-:W-:-:S04]  /*1e80*/  FSETP.GEU.AND P0, PT, R0, R8, PT ;  /* 0x000000080000720b */ /* 0x000fc80003f0e000 */
[----:B------:R-:W-:-:S04]  /*1e90*/  FSETP.LT.OR P0, PT, R8, RZ, !P0 ;  /* 0x000000ff0800720b */ /* 0x000fc80004701400 */
[----:B------:R-:W-:Y:S02]  /*1ea0*/  FSEL R8, R0, R8, P0 ;  /* 0x0000000800087208 */ /* 0x000fe40000000000 */
[----:B------:R-:W-:-:S07]  /*1eb0*/  FSEL R3, R10, R3, P0 ;  /* 0x000000030a037208 */ /* 0x000fce0000000000 */
.L_x_23:
[----:B------:R-:W-:Y:S05]  /*1ec0*/  BSYNC.RECONVERGENT B2 ;  /* 0x0000000000027941 */ /* 0x000fea0003800200 */
.L_x_22:
[----:B------:R-:W-:Y:S01]  /*1ed0*/  FADD R10, R10, -R5 ;  /* 0x800000050a0a7221 */ /* 0x000fe20000000000 */
[----:B------:R-:W-:Y:S06]  /*1ee0*/  BRA.U UP0, `(.L_x_32) ;  /* 0xffffffe500287547 */ /* 0x000fec000b83ffff */
.L_x_0:
[----:B------:R-:W0:Y:S01]  /*1ef0*/  S2R R9, SR_TID.Y ;  /* 0x0000000000097919 */ /* 0x000e220000002200 */
[----:B------:R-:W0:Y:S01]  /*1f00*/  LDC R0, c[0x0][0x364] ;  /* 0x0000d900ff007b82 */ /* 0x000e220000000800 */
[----:B------:R-:W1:Y:S07]  /*1f10*/  S2R R2, SR_TID.X ;  /* 0x0000000000027919 */ /* 0x000e6e0000002100 */
[----:B------:R-:W0:Y:S08]  /*1f20*/  S2UR UR7, SR_CTAID.Y ;  /* 0x00000000000779c3 */ /* 0x000e300000002600 */
[----:B------:R-:W1:Y:S08]  /*1f30*/  S2UR UR72, SR_CTAID.X ;  /* 0x00000000004879c3 */ /* 0x000e700000002500 */
[----:B------:R-:W1:Y:S08]  /*1f40*/  LDC R7, c[0x0][0x360] ;  /* 0x0000d800ff077b82 */ /* 0x000e700000000800 */
[----:B------:R-:W2:Y:S01]  /*1f50*/  LDC.64 R4, c[0x0][0x3b8] ;  /* 0x0000ee00ff047b82 */ /* 0x000ea20000000a00 */
[----:B0-----:R-:W-:-:S02]  /*1f60*/  IMAD R0, R0, UR7, R9 ;  /* 0x0000000700007c24 */ /* 0x001fc4000f8e0209 */
[----:B-1----:R-:W-:-:S04]  /*1f70*/  IMAD R7, R7, UR72, R2 ;  /* 0x0000004807077c24 */ /* 0x002fc8000f8e0202 */
[----:B------:R-:W-:-:S04]  /*1f80*/  IMAD R7, R0, 0xc00, R7 ;  /* 0x00000c0000077824 */ /* 0x000fc800078e0207 */
[----:B--2---:R-:W-:-:S05]  /*1f90*/  IMAD.WIDE.U32 R4, R7, 0x4, R4 ;  /* 0x0000000407047825 */ /* 0x004fca00078e0004 */
[----:B------:R-:W-:Y:S01]  /*1fa0*/  STG.E desc[UR76][R4.64], R3 ;  /* 0x0000000304007986 */ /* 0x000fe2000c10194c */
[----:B------:R-:W-:Y:S05]  /*1fb0*/  EXIT ;  /* 0x000000000000794d */ /* 0x000fea0003800000 */
        .weak           $__internal_0_$__cuda_sm3x_div_rn_noftz_f32_slowpath
        .type           $__internal_0_$__cuda_sm3x_div_rn_noftz_f32_slowpath,@function
        .size           $__internal_0_$__cuda_sm3x_div_rn_noftz_f32_slowpath,(.L_x_45 - $__internal_0_$__cuda_sm3x_div_rn_noftz_f32_slowpath)
$__internal_0_$__cuda_sm3x_div_rn_noftz_f32_slowpath:
[----:B------:R-:W-:Y:S01]  /*1fc0*/  SHF.R.U32.HI R25, RZ, 0x17, R29 ;  /* 0x00000017ff197819 */ /* 0x000fe2000001161d */
[----:B------:R-:W-:Y:S01]  /*1fd0*/  BSSY.RECONVERGENT B0, `(.L_x_33) ;  /* 0x0000066000007945 */ /* 0x000fe20003800200 */
[----:B------:R-:W-:Y:S02]  /*1fe0*/  SHF.R.U32.HI R22, RZ, 0x17, R37 ;  /* 0x00000017ff167819 */ /* 0x000fe40000011625 */
[----:B------:R-:W-:Y:S02]  /*1ff0*/  LOP3.LUT R25, R25, 0xff, RZ, 0xc0, !PT ;  /* 0x000000ff19197812 */ /* 0x000fe400078ec0ff */
[----:B------:R-:W-:Y:S02]  /*2000*/  LOP3.LUT R22, R22, 0xff, RZ, 0xc0, !PT ;  /* 0x000000ff16167812 */ /* 0x000fe400078ec0ff */
[----:B------:R-:W-:Y:S02]  /*2010*/  IADD3 R23, PT, PT, R25, -0x1, RZ ;  /* 0xffffffff19177810 */ /* 0x000fe40007ffe0ff */
[----:B------:R-:W-:-:S02]  /*2020*/  IADD3 R0, PT, PT, R22, -0x1, RZ ;  /* 0xffffffff16007810 */ /* 0x000fc40007ffe0ff */
[----:B------:R-:W-:Y:S02]  /*2030*/  ISETP.GT.U32.AND P5, PT, R23, 0xfd, PT ;  /* 0x000000fd1700780c */ /* 0x000fe40003fa4070 */
[----:B------:R-:W-:Y:S02]  /*2040*/  MOV R26, R29 ;  /* 0x0000001d001a7202 */ /* 0x000fe40000000f00 */
[----:B------:R-:W-:-:S13]  /*2050*/  ISETP.GT.U32.OR P5, PT, R0, 0xfd, P5 ;  /* 0x000000fd0000780c */ /* 0x000fda0002fa4470 */
[----:B------:R-:W-:Y:S01]  /*2060*/  @!P5 MOV R24, RZ ;  /* 0x000000ff0018d202 */ /* 0x000fe20000000f00 */
[----:B------:R-:W-:Y:S06]  /*2070*/  @!P5 BRA `(.L_x_34) ;  /* 0x000000000068d947 */ /* 0x000fec0003800000 */
[----:B------:R-:W-:Y:S02]  /*2080*/  FSETP.GTU.FTZ.AND P5, PT, |R37|, +INF , PT ;  /* 0x7f8000002500780b */ /* 0x000fe40003fbc200 */
[----:B------:R-:W-:-:S04]  /*2090*/  FSETP.GTU.FTZ.AND P6, PT, |R29|, +INF , PT ;  /* 0x7f8000001d00780b */ /* 0x000fc80003fdc200 */
[----:B------:R-:W-:-:S13]  /*20a0*/  PLOP3.LUT P5, PT, P5, P6, PT, 0xf8, 0x8f ;  /* 0x00000000008f781c */ /* 0x000fda0002fadf70 */
[----:B------:R-:W-:Y:S05]  /*20b0*/  @P5 BRA `(.L_x_35) ;  /* 0x0000000400585947 */ /* 0x000fea0003800000 */
[----:B------:R-:W-:-:S13]  /*20c0*/  LOP3.LUT P5, RZ, R26, 0x7fffffff, R37, 0xc8, !PT ;  /* 0x7fffffff1aff7812 */ /* 0x000fda00078ac825 */
[----:B------:R-:W-:Y:S05]  /*20d0*/  @!P5 BRA `(.L_x_36) ;  /* 0x000000040048d947 */ /* 0x000fea0003800000 */
[C---:B------:R-:W-:Y:S02]  /*20e0*/  FSETP.NEU.FTZ.AND P6, PT, |R37|.reuse, +INF , PT ;  /* 0x7f8000002500780b */ /* 0x040fe40003fdd200 */
[----:B------:R-:W-:Y:S02]  /*20f0*/  FSETP.NEU.FTZ.AND P5, PT, |R37|, +INF , PT ;  /* 0x7f8000002500780b */ /* 0x000fe40003fbd200 */
[----:B------:R-:W-:Y:S02]  /*2100*/  P2R R24, PR, RZ, 0x40 ;  /* 0x00000040ff187803 */ /* 0x000fe40000000000 */
[----:B------:R-:W-:-:S04]  /*2110*/  FSETP.NEU.FTZ.AND P6, PT, |R29|, +INF , PT ;  /* 0x7f8000001d00780b */ /* 0x000fc80003fdd200 */
[----:B------:R-:W-:-:S09]  /*2120*/  P2R R24, PR, RZ, 0x40 ;  /* 0x00000040ff187803 */ /* 0x000fd20000000000 */
[----:B------:R-:W-:Y:S05]  /*2130*/  @!P6 BRA !P5, `(.L_x_36) ;  /* 0x000000040030e947 */ /* 0x000fea0006800000 */
[----:B------:R-:W-:-:S04]  /*2140*/  LOP3.LUT P5, RZ, R37, 0x7fffffff, RZ, 0xc0, !PT ;  /* 0x7fffffff25ff7812 */ /* 0x000fc800078ac0ff */
[----:B------:R-:W-:-:S13]  /*2150*/  PLOP3.LUT P5, PT, P6, P5, PT, 0x2f, 0xf2 ;  /* 0x0000000000f2781c */ /* 0x000fda00037aa577 */
[----:B------:R-:W-:Y:S05]  /*2160*/  @P5 BRA `(.L_x_37) ;  /* 0x00000004001c5947 */ /* 0x000fea0003800000 */
[----:B------:R-:W-:Y:S02]  /*2170*/  FSETP.NEU.FTZ.AND P6, PT, |R37|, +INF , PT ;  /* 0x7f8000002500780b */ /* 0x000fe40003fdd200 */
[----:B------:R-:W-:-:S04]  /*2180*/  LOP3.LUT P5, RZ, R26, 0x7fffffff, RZ, 0xc0, !PT ;  /* 0x7fffffff1aff7812 */ /* 0x000fc800078ac0ff */
[----:B------:R-:W-:-:S13]  /*2190*/  PLOP3.LUT P5, PT, P6, P5, PT, 0x2f, 0xf2 ;  /* 0x0000000000f2781c */ /* 0x000fda00037aa577 */
[----:B------:R-:W-:Y:S05]  /*21a0*/  @P5 BRA `(.L_x_38) ;  /* 0x0000000400005947 */ /* 0x000fea0003800000 */
[----:B------:R-:W-:Y:S02]  /*21b0*/  ISETP.GE.AND P5, PT, R0, RZ, PT ;  /* 0x000000ff0000720c */ /* 0x000fe40003fa6270 */
[----:B------:R-:W-:-:S11]  /*21c0*/  ISETP.GE.AND P6, PT, R23, RZ, PT ;  /* 0x000000ff1700720c */ /* 0x000fd60003fc6270 */
[----:B------:R-:W-:Y:S01]  /*21d0*/  @P5 MOV R24, RZ ;  /* 0x000000ff00185202 */ /* 0x000fe20000000f00 */
[----:B------:R-:W-:Y:S01]  /*21e0*/  @!P5 FFMA R37, R37, 1.84467440737095516160e+19, RZ ;  /* 0x5f8000002525d823 */ /* 0x000fe200000000ff */
[----:B------:R-:W-:Y:S01]  /*21f0*/  @!P5 MOV R24, 0xffffffc0 ;  /* 0xffffffc00018d802 */ /* 0x000fe20000000f00 */
[----:B------:R-:W-:-:S03]  /*2200*/  @!P6 FFMA R26, R29, 1.84467440737095516160e+19, RZ ;  /* 0x5f8000001d1ae823 */ /* 0x000fc600000000ff */
[----:B------:R-:W-:-:S07]  /*2210*/  @!P6 IADD3 R24, PT, PT, R24, 0x40, RZ ;  /* 0x000000401818e810 */ /* 0x000fce0007ffe0ff */
.L_x_34:
[----:B------:R-:W-:Y:S01]  /*2220*/  LEA R23, R25, 0xc0800000, 0x17 ;  /* 0xc080000019177811 */ /* 0x000fe200078eb8ff */
[----:B------:R-:W-:Y:S01]  /*2230*/  BSSY.RECONVERGENT B1, `(.L_x_39) ;  /* 0x0000036000017945 */ /* 0x000fe20003800200 */
[----:B------:R-:W-:Y:S02]  /*2240*/  IADD3 R22, PT, PT, R22, -0x7f, RZ ;  /* 0xffffff8116167810 */ /* 0x000fe40007ffe0ff */
[----:B------:R-:W-:Y:S02]  /*2250*/  IADD3 R36, PT, PT, -R23, R26, RZ ;  /* 0x0000001a17247210 */ /* 0x000fe40007ffe1ff */
[C---:B------:R-:W-:Y:S01]  /*2260*/  IADD3 R25, PT, PT, R22.reuse, 0x7f, -R25 ;  /* 0x0000007f16197810 */ /* 0x040fe20007ffe819 */
[----:B------:R-:W-:Y:S01]  /*2270*/  IMAD R0, R22, -0x800000, R37 ;  /* 0xff80000016007824 */ /* 0x000fe200078e0225 */
[----:B------:R-:W0:Y:S01]  /*2280*/  MUFU.RCP R26, R36 ;  /* 0x00000024001a7308 */ /* 0x000e220000001000 */
[----:B------:R-:W-:Y:S01]  /*2290*/  FADD.FTZ R23, -R36, -RZ ;  /* 0x800000ff24177221 */ /* 0x000fe20000010100 */
[----:B------:R-:W-:-:S03]  /*22a0*/  IADD3 R25, PT, PT, R25, R24, RZ ;  /* 0x0000001819197210 */ /* 0x000fc60007ffe0ff */
[----:B0-----:R-:W-:-:S04]  /*22b0*/  FFMA R27, R26, R23, 1 ;  /* 0x3f8000001a1b7423 */ /* 0x001fc80000000017 */
[----:B------:R-:W-:-:S04]  /*22c0*/  FFMA R27, R26, R27, R26 ;  /* 0x0000001b1a1b7223 */ /* 0x000fc8000000001a */
[----:B------:R-:W-:-:S04]  /*22d0*/  FFMA R26, R0, R27, RZ ;  /* 0x0000001b001a7223 */ /* 0x000fc800000000ff */
[----:B------:R-:W-:-:S04]  /*22e0*/  FFMA R28, R23, R26, R0 ;  /* 0x0000001a171c7223 */ /* 0x000fc80000000000 */
[----:B------:R-:W-:-:S04]  /*22f0*/  FFMA R28, R27, R28, R26 ;  /* 0x0000001c1b1c7223 */ /* 0x000fc8000000001a */
[----:B------:R-:W-:-:S04]  /*2300*/  FFMA R23, R23, R28, R0 ;  /* 0x0000001c17177223 */ /* 0x000fc80000000000 */
[----:B------:R-:W-:-:S05]  /*2310*/  FFMA R0, R27, R23, R28 ;  /* 0x000000171b007223 */ /* 0x000fca000000001c */
[----:B------:R-:W-:-:S04]  /*2320*/  SHF.R.U32.HI R22, RZ, 0x17, R0 ;  /* 0x00000017ff167819 */ /* 0x000fc80000011600 */
[----:B------:R-:W-:-:S04]  /*2330*/  LOP3.LUT R22, R22, 0xff, RZ, 0xc0, !PT ;  /* 0x000000ff16167812 */ /* 0x000fc800078ec0ff */
[----:B------:R-:W-:-:S04]  /*2340*/  IADD3 R22, PT, PT, R22, R25, RZ ;  /* 0x0000001916167210 */ /* 0x000fc80007ffe0ff */
[----:B------:R-:W-:-:S04]  /*2350*/  IADD3 R24, PT, PT, R22, -0x1, RZ ;  /* 0xffffffff16187810 */ /* 0x000fc80007ffe0ff */
[----:B------:R-:W-:-:S13]  /*2360*/  ISETP.GE.U32.AND P5, PT, R24, 0xfe, PT ;  /* 0x000000fe1800780c */ /* 0x000fda0003fa6070 */
[----:B------:R-:W-:Y:S05]  /*2370*/  @!P5 BRA `(.L_x_40) ;  /* 0x000000000080d947 */ /* 0x000fea0003800000 */
[----:B------:R-:W-:-:S13]  /*2380*/  ISETP.GT.AND P5, PT, R22, 0xfe, PT ;  /* 0x000000fe1600780c */ /* 0x000fda0003fa4270 */
[----:B------:R-:W-:Y:S05]  /*2390*/  @P5 BRA `(.L_x_41) ;  /* 0x00000000006c5947 */ /* 0x000fea0003800000 */
[----:B------:R-:W-:-:S13]  /*23a0*/  ISETP.GE.AND P5, PT, R22, 0x1, PT ;  /* 0x000000011600780c */ /* 0x000fda0003fa6270 */
[----:B------:R-:W-:Y:S05]  /*23b0*/  @P5 BRA `(.L_x_42) ;  /* 0x0000000000745947 */ /* 0x000fea0003800000 */
[----:B------:R-:W-:Y:S02]  /*23c0*/  ISETP.GE.AND P5, PT, R22, -0x18, PT ;  /* 0xffffffe81600780c */ /* 0x000fe40003fa6270 */
[----:B------:R-:W-:-:S11]  /*23d0*/  LOP3.LUT R0, R0, 0x80000000, RZ, 0xc0, !PT ;  /* 0x8000000000007812 */ /* 0x000fd600078ec0ff */
[----:B------:R-:W-:Y:S05]  /*23e0*/  @!P5 BRA `(.L_x_42) ;  /* 0x000000000068d947 */ /* 0x000fea0003800000 */
[CCC-:B------:R-:W-:Y:S01]  /*23f0*/  FFMA.RZ R24, R27.reuse, R23.reuse, R28.reuse ;  /* 0x000000171b187223 */ /* 0x1c0fe2000000c01c */
[CCC-:B------:R-:W-:Y:S01]  /*2400*/  FFMA.RP R25, R27.reuse, R23.reuse, R28.reuse ;  /* 0x000000171b197223 */ /* 0x1c0fe2000000801c */
[----:B------:R-:W-:Y:S01]  /*2410*/  FFMA.RM R28, R27, R23, R28 ;  /* 0x000000171b1c7223 */ /* 0x000fe2000000401c */
[----:B------:R-:W-:Y:S02]  /*2420*/  IADD3 R23, PT, PT, R22, 0x20, RZ ;  /* 0x0000002016177810 */ /* 0x000fe40007ffe0ff */
[----:B------:R-:W-:Y:S02]  /*2430*/  LOP3.LUT R24, R24, 0x7fffff, RZ, 0xc0, !PT ;  /* 0x007fffff18187812 */ /* 0x000fe400078ec0ff */
[----:B------:R-:W-:Y:S02]  /*2440*/  ISETP.NE.AND P5, PT, R22, RZ, PT ;  /* 0x000000ff1600720c */ /* 0x000fe40003fa5270 */
[----:B------:R-:W-:Y:S02]  /*2450*/  LOP3.LUT R26, R24, 0x800000, RZ, 0xfc, !PT ;  /* 0x00800000181a7812 */ /* 0x000fe400078efcff */
[----:B------:R-:W-:-:S02]  /*2460*/  IADD3 R24, PT, PT, -R22, RZ, RZ ;  /* 0x000000ff16187210 */ /* 0x000fc40007ffe1ff */
[----:B------:R-:W-:Y:S02]  /*2470*/  ISETP.NE.AND P6, PT, R22, RZ, PT ;  /* 0x000000ff1600720c */ /* 0x000fe40003fc5270 */
[----:B------:R-:W-:Y:S02]  /*2480*/  SHF.L.U32 R23, R26, R23, RZ ;  /* 0x000000171a177219 */ /* 0x000fe400000006ff */
[----:B------:R-:W-:Y:S02]  /*2490*/  SEL R27, R24, RZ, P5 ;  /* 0x000000ff181b7207 */ /* 0x000fe40002800000 */
[----:B------:R-:W-:Y:S02]  /*24a0*/  FSETP.NEU.FTZ.AND P5, PT, R25, R28, PT ;  /* 0x0000001c1900720b */ /* 0x000fe40003fbd000 */
[----:B------:R-:W-:Y:S02]  /*24b0*/  ISETP.NE.AND P6, PT, R23, RZ, P6 ;  /* 0x000000ff1700720c */ /* 0x000fe400037c5270 */
[----:B------:R-:W-:-:S02]  /*24c0*/  SHF.R.U32.HI R27, RZ, R27, R26 ;  /* 0x0000001bff1b7219 */ /* 0x000fc4000001161a */
[----:B------:R-:W-:Y:S02]  /*24d0*/  PLOP3.LUT P5, PT, P5, P6, PT, 0xf8, 0x8f ;  /* 0x00000000008f781c */ /* 0x000fe40002fadf70 */
[----:B------:R-:W-:Y:S02]  /*24e0*/  SHF.R.U32.HI R23, RZ, 0x1, R27 ;  /* 0x00000001ff177819 */ /* 0x000fe4000001161b */
[----:B------:R-:W-:-:S04]  /*24f0*/  SEL R22, RZ, 0x1, !P5 ;  /* 0x00000001ff167807 */ /* 0x000fc80006800000 */
[----:B------:R-:W-:-:S04]  /*2500*/  LOP3.LUT R22, R22, 0x1, R23, 0xf8, !PT ;  /* 0x0000000116167812 */ /* 0x000fc800078ef817 */
[----:B------:R-:W-:-:S04]  /*2510*/  LOP3.LUT R22, R22, R27, RZ, 0xc0, !PT ;  /* 0x0000001b16167212 */ /* 0x000fc800078ec0ff */
[----:B------:R-:W-:-:S04]  /*2520*/  IADD3 R23, PT, PT, R23, R22, RZ ;  /* 0x0000001617177210 */ /* 0x000fc80007ffe0ff */
[----:B------:R-:W-:Y:S01]  /*2530*/  LOP3.LUT R0, R23, R0, RZ, 0xfc, !PT ;  /* 0x0000000017007212 */ /* 0x000fe200078efcff */
[----:B------:R-:W-:Y:S06]  /*2540*/  BRA `(.L_x_42) ;  /* 0x0000000000107947 */ /* 0x000fec0003800000 */
.L_x_41:
[----:B------:R-:W-:-:S04]  /*2550*/  LOP3.LUT R0, R0, 0x80000000, RZ, 0xc0, !PT ;  /* 0x8000000000007812 */ /* 0x000fc800078ec0ff */
[----:B------:R-:W-:Y:S01]  /*2560*/  LOP3.LUT R0, R0, 0x7f800000, RZ, 0xfc, !PT ;  /* 0x7f80000000007812 */ /* 0x000fe200078efcff */
[----:B------:R-:W-:Y:S06]  /*2570*/  BRA `(.L_x_42) ;  /* 0x0000000000047947 */ /* 0x000fec0003800000 */
.L_x_40:
[----:B------:R-:W-:-:S07]  /*2580*/  LEA R0, R25, R0, 0x17 ;  /* 0x0000000019007211 */ /* 0x000fce00078eb8ff */
.L_x_42:
[----:B------:R-:W-:Y:S05]  /*2590*/  BSYNC.RECONVERGENT B1 ;  /* 0x0000000000017941 */ /* 0x000fea0003800200 */
.L_x_39:
[----:B------:R-:W-:Y:S05]  /*25a0*/  BRA `(.L_x_43) ;  /* 0x0000000000207947 */ /* 0x000fea0003800000 */
.L_x_38:
[----:B------:R-:W-:-:S04]  /*25b0*/  LOP3.LUT R26, R26, 0x80000000, R37, 0x48, !PT ;  /* 0x800000001a1a7812 */ /* 0x000fc800078e4825 */
[----:B------:R-:W-:Y:S01]  /*25c0*/  LOP3.LUT R0, R26, 0x7f800000, RZ, 0xfc, !PT ;  /* 0x7f8000001a007812 */ /* 0x000fe200078efcff */
[----:B------:R-:W-:Y:S06]  /*25d0*/  BRA `(.L_x_43) ;  /* 0x0000000000147947 */ /* 0x000fec0003800000 */
.L_x_37:
[----:B------:R-:W-:Y:S01]  /*25e0*/  LOP3.LUT R0, R26, 0x80000000, R37, 0x48, !PT ;  /* 0x800000001a007812 */ /* 0x000fe200078e4825 */
[----:B------:R-:W-:Y:S06]  /*25f0*/  BRA `(.L_x_43) ;  /* 0x00000000000c7947 */ /* 0x000fec0003800000 */
.L_x_36:
[----:B------:R-:W0:Y:S01]  /*2600*/  MUFU.RSQ R0, -QNAN ;  /* 0xffc0000000007908 */ /* 0x000e220000001400 */
[----:B------:R-:W-:Y:S05]  /*2610*/  BRA `(.L_x_43) ;  /* 0x0000000000047947 */ /* 0x000fea0003800000 */
.L_x_35:
[----:B------:R-:W-:-:S07]  /*2620*/  FADD.FTZ R0, R37, R29 ;  /* 0x0000001d25007221 */ /* 0x000fce0000010000 */
.L_x_43:
[----:B------:R-:W-:Y:S05]  /*2630*/  BSYNC.RECONVERGENT B0 ;  /* 0x0000000000007941 */ /* 0x000fea0003800200 */
.L_x_33:
[----:B------:R-:W-:Y:S01]  /*2640*/  HFMA2 R23, -RZ, RZ, 0, 0 ;  /* 0x00000000ff177431 */ /* 0x000fe200000001ff */
[----:B------:R-:W-:-:S04]  /*2650*/  MOV R22, R4 ;  /* 0x0000000400167202 */ /* 0x000fc80000000f00 */
[----:B0-----:R-:W-:Y:S05]  /*2660*/  RET.REL.NODEC R22 `(_Z6psalgoiiiPfS_S_S_S_S_) ;  /* 0xffffffd816647950 */ /* 0x001fea0003c3ffff */
.L_x_44:
[----:B------:R-:W-:-:S00]  /*2670*/  BRA `(.L_x_44) ;  /* 0xfffffffc00fc7947 */ /* 0x000fc0000383ffff */
[----:B------:R-:W-:-:S00]  /*2680*/  NOP ;  /* 0x0000000000007918 */ /* 0x000fc00000000000 */
[----:B------:R-:W-:-:S00]  /*2690*/  NOP ;  /* 0x0000000000007918 */ /* 0x000fc00000000000 */
[----:B------:R-:W-:-:S00]  /*26a0*/  NOP ;  /* 0x0000000000007918 */ /* 0x000fc00000000000 */
[----:B------:R-:W-:-:S00]  /*26b0*/  NOP ;  /* 0x0000000000007918 */ /* 0x000fc00000000000 */
[----:B------:R-:W-:-:S00]  /*26c0*/  NOP ;  /* 0x0000000000007918 */ /* 0x000fc00000000000 */
[----:B------:R-:W-:-:S00]  /*26d0*/  NOP ;  /* 0x0000000000007918 */ /* 0x000fc00000000000 */
[----:B------:R-:W-:-:S00]  /*26e0*/  NOP ;  /* 0x0000000000007918 */ /* 0x000fc00000000000 */
[----:B------:R-:W-:-:S00]  /*26f0*/  NOP ;  /* 0x0000000000007918 */ /* 0x000fc00000000000 */
.L_x_45:


//--------------------- .nv.shared.reserved.0     --------------------------
	.section	.nv.shared.reserved.0,"aw",@nobits
	.weak		__nv_reservedSMEM_offset_0_alias
	.size		__nv_reservedSMEM_offset_0_alias, 0, 64
	.other		__nv_reservedSMEM_offset_0_alias,@"STO_CUDA_RESERVED_SHARED STV_DEFAULT"
__nv_reservedSMEM_offset_0_alias:
	.zero		0
	.zero		64


//--------------------- .nv.constant0._Z6psalgoiiiPfS_S_S_S_S_ --------------------------
	.section	.nv.constant0._Z6psalgoiiiPfS_S_S_S_S_,"a",@progbits
	.sectionflags	@""
	.align	4
.nv.constant0._Z6psalgoiiiPfS_S_S_S_S_:
	.zero		960


//--------------------- SYMBOLS --------------------------

	.type		.nv.reservedSmem.offset0,@object
	.size		.nv.reservedSmem.offset0,0x4
